//
// Generated by NVIDIA NVVM Compiler
//
// Compiler Build ID: CL-36424714
// Cuda compilation tools, release 13.0, V13.0.88
// Based on NVVM 20.0.0
//

.version 9.0
.target sm_100
.address_size 64

	// .globl	touch_lane_memory_kernel
// _ZZ20argon2id_fill_kernelE13address_block has been demoted
// _ZZ20argon2id_fill_kernelE11input_block has been demoted
// _ZZ20argon2id_fill_kernelE10zero_block has been demoted
// _ZZ20argon2id_fill_kernelE9scratch_r has been demoted
// _ZZ20argon2id_fill_kernelE9scratch_q has been demoted

.visible .entry touch_lane_memory_kernel(
	.param .u64 .ptr .align 1 touch_lane_memory_kernel_param_0,
	.param .u32 touch_lane_memory_kernel_param_1,
	.param .u64 touch_lane_memory_kernel_param_2
)
{
	.reg .pred 	%p<12>;
	.reg .b32 	%r<6>;
	.reg .b64 	%rd<83>;

	ld.param.u64 	%rd26, [touch_lane_memory_kernel_param_0];
	ld.param.u32 	%r2, [touch_lane_memory_kernel_param_1];
	ld.param.u64 	%rd27, [touch_lane_memory_kernel_param_2];
	mov.u32 	%r3, %ctaid.x;
	mov.u32 	%r4, %ntid.x;
	mov.u32 	%r5, %tid.x;
	mad.lo.s32 	%r1, %r3, %r4, %r5;
	setp.ge.u32 	%p1, %r1, %r2;
	setp.eq.s64 	%p2, %rd27, 0;
	or.pred  	%p3, %p1, %p2;
	@%p3 bra 	$L__BB0_14;
	cvta.to.global.u64 	%rd1, %rd26;
	cvt.u64.u32 	%rd29, %r1;
	mul.lo.s64 	%rd2, %rd27, %rd29;
	add.s64 	%rd30, %rd27, -1;
	shr.u64 	%rd31, %rd30, 9;
	add.s64 	%rd3, %rd31, 1;
	and.b64  	%rd4, %rd3, 15;
	setp.lt.u64 	%p4, %rd30, 7680;
	mov.b64 	%rd78, 0;
	@%p4 bra 	$L__BB0_4;
	and.b64  	%rd76, %rd3, 72057594037927920;
	shl.b64 	%rd33, %rd2, 3;
	add.s64 	%rd34, %rd33, %rd1;
	add.s64 	%rd75, %rd34, 32768;
	mov.b64 	%rd78, 0;
$L__BB0_3:
	.pragma "nounroll";
	ld.volatile.global.u64 	%rd35, [%rd75+-32768];
	st.volatile.global.u64 	[%rd75+-32768], %rd35;
	ld.volatile.global.u64 	%rd36, [%rd75+-28672];
	st.volatile.global.u64 	[%rd75+-28672], %rd36;
	ld.volatile.global.u64 	%rd37, [%rd75+-24576];
	st.volatile.global.u64 	[%rd75+-24576], %rd37;
	ld.volatile.global.u64 	%rd38, [%rd75+-20480];
	st.volatile.global.u64 	[%rd75+-20480], %rd38;
	ld.volatile.global.u64 	%rd39, [%rd75+-16384];
	st.volatile.global.u64 	[%rd75+-16384], %rd39;
	ld.volatile.global.u64 	%rd40, [%rd75+-12288];
	st.volatile.global.u64 	[%rd75+-12288], %rd40;
	ld.volatile.global.u64 	%rd41, [%rd75+-8192];
	st.volatile.global.u64 	[%rd75+-8192], %rd41;
	ld.volatile.global.u64 	%rd42, [%rd75+-4096];
	st.volatile.global.u64 	[%rd75+-4096], %rd42;
	ld.volatile.global.u64 	%rd43, [%rd75];
	st.volatile.global.u64 	[%rd75], %rd43;
	ld.volatile.global.u64 	%rd44, [%rd75+4096];
	st.volatile.global.u64 	[%rd75+4096], %rd44;
	ld.volatile.global.u64 	%rd45, [%rd75+8192];
	st.volatile.global.u64 	[%rd75+8192], %rd45;
	ld.volatile.global.u64 	%rd46, [%rd75+12288];
	st.volatile.global.u64 	[%rd75+12288], %rd46;
	ld.volatile.global.u64 	%rd47, [%rd75+16384];
	st.volatile.global.u64 	[%rd75+16384], %rd47;
	ld.volatile.global.u64 	%rd48, [%rd75+20480];
	st.volatile.global.u64 	[%rd75+20480], %rd48;
	ld.volatile.global.u64 	%rd49, [%rd75+24576];
	st.volatile.global.u64 	[%rd75+24576], %rd49;
	ld.volatile.global.u64 	%rd50, [%rd75+28672];
	st.volatile.global.u64 	[%rd75+28672], %rd50;
	add.s64 	%rd78, %rd78, 8192;
	add.s64 	%rd76, %rd76, -16;
	add.s64 	%rd75, %rd75, 65536;
	setp.ne.s64 	%p5, %rd76, 0;
	@%p5 bra 	$L__BB0_3;
$L__BB0_4:
	shl.b64 	%rd51, %rd2, 3;
	add.s64 	%rd14, %rd1, %rd51;
	setp.eq.s64 	%p6, %rd4, 0;
	@%p6 bra 	$L__BB0_13;
	and.b64  	%rd15, %rd3, 7;
	setp.lt.u64 	%p7, %rd4, 8;
	@%p7 bra 	$L__BB0_7;
	shl.b64 	%rd52, %rd78, 3;
	add.s64 	%rd53, %rd14, %rd52;
	ld.volatile.global.u64 	%rd54, [%rd53];
	st.volatile.global.u64 	[%rd53], %rd54;
	ld.volatile.global.u64 	%rd55, [%rd53+4096];
	st.volatile.global.u64 	[%rd53+4096], %rd55;
	ld.volatile.global.u64 	%rd56, [%rd53+8192];
	st.volatile.global.u64 	[%rd53+8192], %rd56;
	ld.volatile.global.u64 	%rd57, [%rd53+12288];
	st.volatile.global.u64 	[%rd53+12288], %rd57;
	ld.volatile.global.u64 	%rd58, [%rd53+16384];
	st.volatile.global.u64 	[%rd53+16384], %rd58;
	ld.volatile.global.u64 	%rd59, [%rd53+20480];
	st.volatile.global.u64 	[%rd53+20480], %rd59;
	ld.volatile.global.u64 	%rd60, [%rd53+24576];
	st.volatile.global.u64 	[%rd53+24576], %rd60;
	ld.volatile.global.u64 	%rd61, [%rd53+28672];
	st.volatile.global.u64 	[%rd53+28672], %rd61;
	add.s64 	%rd78, %rd78, 4096;
$L__BB0_7:
	setp.eq.s64 	%p8, %rd15, 0;
	@%p8 bra 	$L__BB0_13;
	and.b64  	%rd81, %rd3, 3;
	setp.lt.u64 	%p9, %rd15, 4;
	@%p9 bra 	$L__BB0_10;
	shl.b64 	%rd62, %rd78, 3;
	add.s64 	%rd63, %rd14, %rd62;
	ld.volatile.global.u64 	%rd64, [%rd63];
	st.volatile.global.u64 	[%rd63], %rd64;
	ld.volatile.global.u64 	%rd65, [%rd63+4096];
	st.volatile.global.u64 	[%rd63+4096], %rd65;
	ld.volatile.global.u64 	%rd66, [%rd63+8192];
	st.volatile.global.u64 	[%rd63+8192], %rd66;
	ld.volatile.global.u64 	%rd67, [%rd63+12288];
	st.volatile.global.u64 	[%rd63+12288], %rd67;
	add.s64 	%rd78, %rd78, 2048;
$L__BB0_10:
	setp.eq.s64 	%p10, %rd81, 0;
	@%p10 bra 	$L__BB0_13;
	shl.b64 	%rd69, %rd78, 3;
	add.s64 	%rd70, %rd51, %rd69;
	add.s64 	%rd82, %rd1, %rd70;
$L__BB0_12:
	.pragma "nounroll";
	ld.volatile.global.u64 	%rd71, [%rd82];
	st.volatile.global.u64 	[%rd82], %rd71;
	add.s64 	%rd82, %rd82, 4096;
	add.s64 	%rd81, %rd81, -1;
	setp.ne.s64 	%p11, %rd81, 0;
	@%p11 bra 	$L__BB0_12;
$L__BB0_13:
	shl.b64 	%rd72, %rd27, 3;
	add.s64 	%rd73, %rd14, %rd72;
	ld.volatile.global.u64 	%rd74, [%rd73+-8];
	st.volatile.global.u64 	[%rd73+-8], %rd74;
$L__BB0_14:
	ret;

}
	// .globl	argon2id_fill_kernel
.visible .entry argon2id_fill_kernel(
	.param .u64 .ptr .align 1 argon2id_fill_kernel_param_0,
	.param .u32 argon2id_fill_kernel_param_1,
	.param .u32 argon2id_fill_kernel_param_2,
	.param .u32 argon2id_fill_kernel_param_3,
	.param .u64 .ptr .align 1 argon2id_fill_kernel_param_4,
	.param .u64 .ptr .align 1 argon2id_fill_kernel_param_5
)
{
	.reg .pred 	%p<57>;
	.reg .b32 	%r<1047>;
	.reg .b64 	%rd<2045>;
	// demoted variable
	.shared .align 8 .b8 _ZZ20argon2id_fill_kernelE13address_block[1024];
	// demoted variable
	.shared .align 8 .b8 _ZZ20argon2id_fill_kernelE11input_block[1024];
	// demoted variable
	.shared .align 8 .b8 _ZZ20argon2id_fill_kernelE10zero_block[1024];
	// demoted variable
	.shared .align 8 .b8 _ZZ20argon2id_fill_kernelE9scratch_r[1024];
	// demoted variable
	.shared .align 8 .b8 _ZZ20argon2id_fill_kernelE9scratch_q[1024];
	ld.param.u64 	%rd30, [argon2id_fill_kernel_param_0];
	ld.param.u32 	%r54, [argon2id_fill_kernel_param_1];
	ld.param.u32 	%r52, [argon2id_fill_kernel_param_2];
	ld.param.u32 	%r53, [argon2id_fill_kernel_param_3];
	ld.param.u64 	%rd31, [argon2id_fill_kernel_param_4];
	mov.u32 	%r1, %ctaid.x;
	mov.u32 	%r1046, %tid.x;
	setp.ge.u32 	%p2, %r1, %r54;
	setp.lt.u32 	%p3, %r52, 8;
	or.pred  	%p4, %p2, %p3;
	@%p4 bra 	$L__BB1_80;
	cvta.to.global.u64 	%rd1, %rd31;
	cvta.to.global.u64 	%rd2, %rd30;
	cvt.u64.u32 	%rd3, %r52;
	cvt.u64.u32 	%rd4, %r1;
	mul.wide.u32 	%rd33, %r52, %r1;
	shl.b64 	%rd34, %rd33, 10;
	add.s64 	%rd5, %rd1, %rd34;
	setp.gt.u32 	%p5, %r1046, 255;
	@%p5 bra 	$L__BB1_4;
	shl.b64 	%rd35, %rd4, 11;
	add.s64 	%rd6, %rd2, %rd35;
	mov.u32 	%r1028, %r1046;
$L__BB1_3:
	mul.wide.u32 	%rd36, %r1028, 8;
	add.s64 	%rd37, %rd6, %rd36;
	ld.global.nc.u64 	%rd38, [%rd37];
	add.s64 	%rd39, %rd5, %rd36;
	st.global.u64 	[%rd39], %rd38;
	add.s32 	%r4, %r1028, 32;
	setp.lt.u32 	%p6, %r1028, 224;
	mov.u32 	%r1028, %r4;
	@%p6 bra 	$L__BB1_3;
$L__BB1_4:
	bar.warp.sync 	-1;
	shr.u32 	%r5, %r52, 2;
	setp.gt.u32 	%p7, %r1046, 127;
	@%p7 bra 	$L__BB1_7;
	mov.u32 	%r56, _ZZ20argon2id_fill_kernelE13address_block;
	mov.u32 	%r58, _ZZ20argon2id_fill_kernelE11input_block;
	mov.u32 	%r60, _ZZ20argon2id_fill_kernelE10zero_block;
	mov.u32 	%r1029, %r1046;
$L__BB1_6:
	shl.b32 	%r55, %r1029, 3;
	add.s32 	%r57, %r56, %r55;
	mov.b64 	%rd40, 0;
	st.shared.u64 	[%r57], %rd40;
	add.s32 	%r59, %r58, %r55;
	st.shared.u64 	[%r59], %rd40;
	add.s32 	%r61, %r60, %r55;
	st.shared.u64 	[%r61], %rd40;
	add.s32 	%r7, %r1029, 32;
	setp.lt.u32 	%p8, %r1029, 96;
	mov.u32 	%r1029, %r7;
	@%p8 bra 	$L__BB1_6;
$L__BB1_7:
	bar.warp.sync 	-1;
	setp.eq.s32 	%p9, %r53, 0;
	@%p9 bra 	$L__BB1_77;
	add.s32 	%r8, %r52, -1;
	shl.b32 	%r63, %r1046, 7;
	mov.u32 	%r64, _ZZ20argon2id_fill_kernelE9scratch_q;
	add.s32 	%r9, %r64, %r63;
	mad.lo.s32 	%r10, %r1046, -112, %r9;
	sub.s32 	%r65, %r52, %r5;
	cvt.u64.u32 	%rd41, %r65;
	add.s64 	%rd7, %rd41, -1;
	mov.b32 	%r1030, 0;
	cvt.u64.u32 	%rd45, %r53;
$L__BB1_9:
	mov.b32 	%r1031, 0;
$L__BB1_10:
	setp.eq.s32 	%p10, %r1030, 0;
	setp.lt.u32 	%p11, %r1031, 2;
	and.pred  	%p1, %p10, %p11;
	not.pred 	%p12, %p1;
	@%p12 bra 	$L__BB1_17;
	setp.gt.u32 	%p13, %r1046, 127;
	@%p13 bra 	$L__BB1_14;
	shl.b32 	%r67, %r1046, 3;
	mov.u32 	%r68, _ZZ20argon2id_fill_kernelE11input_block;
	add.s32 	%r1033, %r68, %r67;
	mov.u32 	%r69, _ZZ20argon2id_fill_kernelE13address_block;
	add.s32 	%r1032, %r69, %r67;
	mov.u32 	%r1034, %r1046;
$L__BB1_13:
	mov.b64 	%rd42, 0;
	st.shared.u64 	[%r1032], %rd42;
	st.shared.u64 	[%r1033], %rd42;
	add.s32 	%r18, %r1034, 32;
	add.s32 	%r1033, %r1033, 256;
	add.s32 	%r1032, %r1032, 256;
	setp.lt.u32 	%p14, %r1034, 96;
	mov.u32 	%r1034, %r18;
	@%p14 bra 	$L__BB1_13;
$L__BB1_14:
	setp.ne.s32 	%p15, %r1046, 0;
	@%p15 bra 	$L__BB1_16;
	mov.b64 	%rd43, 0;
	st.shared.u64 	[_ZZ20argon2id_fill_kernelE11input_block], %rd43;
	st.shared.u64 	[_ZZ20argon2id_fill_kernelE11input_block+8], %rd43;
	cvt.u64.u32 	%rd44, %r1031;
	st.shared.u64 	[_ZZ20argon2id_fill_kernelE11input_block+16], %rd44;
	st.shared.u64 	[_ZZ20argon2id_fill_kernelE11input_block+24], %rd3;
	st.shared.u64 	[_ZZ20argon2id_fill_kernelE11input_block+32], %rd45;
	mov.b64 	%rd46, 2;
	st.shared.u64 	[_ZZ20argon2id_fill_kernelE11input_block+40], %rd46;
$L__BB1_16:
	bar.warp.sync 	-1;
$L__BB1_17:
	or.b32  	%r70, %r1031, %r1030;
	setp.ne.s32 	%p16, %r70, 0;
	selp.b32 	%r1035, 0, 2, %p16;
	mul.lo.s32 	%r22, %r1031, %r5;
	add.s32 	%r1036, %r1035, %r22;
	setp.eq.s32 	%p17, %r1031, 0;
	selp.b32 	%r71, %r8, -1, %p16;
	selp.b32 	%r24, %r71, -1, %p17;
	setp.ge.u32 	%p18, %r1035, %r5;
	@%p18 bra 	$L__BB1_75;
	setp.ne.s32 	%p19, %r1030, 0;
	cvt.u64.u32 	%rd47, %r22;
	add.s64 	%rd8, %rd47, -1;
	setp.ne.s32 	%p20, %r1031, 3;
	add.s32 	%r72, %r22, %r5;
	cvt.u64.u32 	%rd48, %r72;
	selp.b64 	%rd49, %rd48, 0, %p20;
	selp.b64 	%rd9, %rd49, 0, %p19;
	add.s32 	%r1037, %r24, %r1036;
$L__BB1_19:
	mov.u32 	%r27, %r1037;
	mov.u32 	%r1037, %r1036;
	@%p12 bra 	$L__BB1_44;
	and.b32  	%r29, %r1035, 127;
	setp.ne.s32 	%p22, %r29, 0;
	@%p22 bra 	$L__BB1_43;
	setp.ne.s32 	%p23, %r1046, 0;
	@%p23 bra 	$L__BB1_23;
	ld.shared.u64 	%rd52, [_ZZ20argon2id_fill_kernelE11input_block+48];
	add.s64 	%rd53, %rd52, 1;
	st.shared.u64 	[_ZZ20argon2id_fill_kernelE11input_block+48], %rd53;
$L__BB1_23:
	setp.gt.u32 	%p24, %r1046, 127;
	bar.warp.sync 	-1;
	@%p24 bra 	$L__BB1_26;
	mov.u32 	%r1038, %r1046;
$L__BB1_25:
	shl.b32 	%r73, %r1038, 3;
	mov.u32 	%r74, _ZZ20argon2id_fill_kernelE10zero_block;
	add.s32 	%r75, %r74, %r73;
	ld.shared.u64 	%rd54, [%r75];
	mov.u32 	%r76, _ZZ20argon2id_fill_kernelE11input_block;
	add.s32 	%r77, %r76, %r73;
	ld.shared.u64 	%rd55, [%r77];
	xor.b64  	%rd56, %rd55, %rd54;
	mov.u32 	%r78, _ZZ20argon2id_fill_kernelE9scratch_r;
	add.s32 	%r79, %r78, %r73;
	st.shared.u64 	[%r79], %rd56;
	mov.u32 	%r80, _ZZ20argon2id_fill_kernelE9scratch_q;
	add.s32 	%r81, %r80, %r73;
	st.shared.u64 	[%r81], %rd56;
	add.s32 	%r31, %r1038, 32;
	setp.lt.u32 	%p25, %r1038, 96;
	mov.u32 	%r1038, %r31;
	@%p25 bra 	$L__BB1_25;
$L__BB1_26:
	setp.gt.u32 	%p26, %r1046, 7;
	bar.warp.sync 	-1;
	@%p26 bra 	$L__BB1_28;
	ld.shared.u64 	%rd57, [%r9];
	ld.shared.u64 	%rd58, [%r9+8];
	ld.shared.u64 	%rd59, [%r9+16];
	ld.shared.u64 	%rd60, [%r9+24];
	ld.shared.u64 	%rd61, [%r9+32];
	ld.shared.u64 	%rd62, [%r9+40];
	ld.shared.u64 	%rd63, [%r9+48];
	ld.shared.u64 	%rd64, [%r9+56];
	ld.shared.u64 	%rd65, [%r9+64];
	ld.shared.u64 	%rd66, [%r9+72];
	ld.shared.u64 	%rd67, [%r9+80];
	ld.shared.u64 	%rd68, [%r9+88];
	ld.shared.u64 	%rd69, [%r9+96];
	ld.shared.u64 	%rd70, [%r9+104];
	ld.shared.u64 	%rd71, [%r9+112];
	ld.shared.u64 	%rd72, [%r9+120];
	add.s64 	%rd73, %rd61, %rd57;
	shl.b64 	%rd74, %rd57, 1;
	and.b64  	%rd75, %rd74, 8589934590;
	and.b64  	%rd76, %rd61, 4294967295;
	mad.lo.s64 	%rd77, %rd76, %rd75, %rd73;
	xor.b64  	%rd78, %rd69, %rd77;
	mov.b64 	{%r82, %r83}, %rd78;
	mov.b64 	%rd79, {%r83, %r82};
	add.s64 	%rd80, %rd79, %rd65;
	shl.b64 	%rd81, %rd65, 1;
	and.b64  	%rd82, %rd81, 8589934590;
	and.b64  	%rd83, %rd79, 4294967295;
	mad.lo.s64 	%rd84, %rd83, %rd82, %rd80;
	xor.b64  	%rd85, %rd84, %rd61;
	mov.b64 	{%r84, %r85}, %rd85;
	shf.l.wrap.b32 	%r86, %r85, %r84, 8;
	shf.l.wrap.b32 	%r87, %r84, %r85, 8;
	mov.b64 	%rd86, {%r87, %r86};
	add.s64 	%rd87, %rd86, %rd77;
	shl.b64 	%rd88, %rd77, 1;
	and.b64  	%rd89, %rd88, 8589934590;
	and.b64  	%rd90, %rd86, 4294967295;
	mad.lo.s64 	%rd91, %rd90, %rd89, %rd87;
	xor.b64  	%rd92, %rd91, %rd79;
	mov.b64 	{%r88, %r89}, %rd92;
	shf.l.wrap.b32 	%r90, %r89, %r88, 16;
	shf.l.wrap.b32 	%r91, %r88, %r89, 16;
	mov.b64 	%rd93, {%r91, %r90};
	add.s64 	%rd94, %rd93, %rd84;
	shl.b64 	%rd95, %rd84, 1;
	and.b64  	%rd96, %rd95, 8589934590;
	and.b64  	%rd97, %rd93, 4294967295;
	mad.lo.s64 	%rd98, %rd97, %rd96, %rd94;
	xor.b64  	%rd99, %rd98, %rd86;
	mov.b64 	{%r92, %r93}, %rd99;
	shf.l.wrap.b32 	%r94, %r92, %r93, 1;
	shf.l.wrap.b32 	%r95, %r93, %r92, 1;
	mov.b64 	%rd100, {%r95, %r94};
	add.s64 	%rd101, %rd62, %rd58;
	shl.b64 	%rd102, %rd58, 1;
	and.b64  	%rd103, %rd102, 8589934590;
	and.b64  	%rd104, %rd62, 4294967295;
	mad.lo.s64 	%rd105, %rd104, %rd103, %rd101;
	xor.b64  	%rd106, %rd70, %rd105;
	mov.b64 	{%r96, %r97}, %rd106;
	mov.b64 	%rd107, {%r97, %r96};
	add.s64 	%rd108, %rd107, %rd66;
	shl.b64 	%rd109, %rd66, 1;
	and.b64  	%rd110, %rd109, 8589934590;
	and.b64  	%rd111, %rd107, 4294967295;
	mad.lo.s64 	%rd112, %rd111, %rd110, %rd108;
	xor.b64  	%rd113, %rd112, %rd62;
	mov.b64 	{%r98, %r99}, %rd113;
	shf.l.wrap.b32 	%r100, %r99, %r98, 8;
	shf.l.wrap.b32 	%r101, %r98, %r99, 8;
	mov.b64 	%rd114, {%r101, %r100};
	add.s64 	%rd115, %rd114, %rd105;
	shl.b64 	%rd116, %rd105, 1;
	and.b64  	%rd117, %rd116, 8589934590;
	and.b64  	%rd118, %rd114, 4294967295;
	mad.lo.s64 	%rd119, %rd118, %rd117, %rd115;
	xor.b64  	%rd120, %rd119, %rd107;
	mov.b64 	{%r102, %r103}, %rd120;
	shf.l.wrap.b32 	%r104, %r103, %r102, 16;
	shf.l.wrap.b32 	%r105, %r102, %r103, 16;
	mov.b64 	%rd121, {%r105, %r104};
	add.s64 	%rd122, %rd121, %rd112;
	shl.b64 	%rd123, %rd112, 1;
	and.b64  	%rd124, %rd123, 8589934590;
	and.b64  	%rd125, %rd121, 4294967295;
	mad.lo.s64 	%rd126, %rd125, %rd124, %rd122;
	xor.b64  	%rd127, %rd126, %rd114;
	mov.b64 	{%r106, %r107}, %rd127;
	shf.l.wrap.b32 	%r108, %r106, %r107, 1;
	shf.l.wrap.b32 	%r109, %r107, %r106, 1;
	mov.b64 	%rd128, {%r109, %r108};
	add.s64 	%rd129, %rd63, %rd59;
	shl.b64 	%rd130, %rd59, 1;
	and.b64  	%rd131, %rd130, 8589934590;
	and.b64  	%rd132, %rd63, 4294967295;
	mad.lo.s64 	%rd133, %rd132, %rd131, %rd129;
	xor.b64  	%rd134, %rd71, %rd133;
	mov.b64 	{%r110, %r111}, %rd134;
	mov.b64 	%rd135, {%r111, %r110};
	add.s64 	%rd136, %rd135, %rd67;
	shl.b64 	%rd137, %rd67, 1;
	and.b64  	%rd138, %rd137, 8589934590;
	and.b64  	%rd139, %rd135, 4294967295;
	mad.lo.s64 	%rd140, %rd139, %rd138, %rd136;
	xor.b64  	%rd141, %rd140, %rd63;
	mov.b64 	{%r112, %r113}, %rd141;
	shf.l.wrap.b32 	%r114, %r113, %r112, 8;
	shf.l.wrap.b32 	%r115, %r112, %r113, 8;
	mov.b64 	%rd142, {%r115, %r114};
	add.s64 	%rd143, %rd142, %rd133;
	shl.b64 	%rd144, %rd133, 1;
	and.b64  	%rd145, %rd144, 8589934590;
	and.b64  	%rd146, %rd142, 4294967295;
	mad.lo.s64 	%rd147, %rd146, %rd145, %rd143;
	xor.b64  	%rd148, %rd147, %rd135;
	mov.b64 	{%r116, %r117}, %rd148;
	shf.l.wrap.b32 	%r118, %r117, %r116, 16;
	shf.l.wrap.b32 	%r119, %r116, %r117, 16;
	mov.b64 	%rd149, {%r119, %r118};
	add.s64 	%rd150, %rd149, %rd140;
	shl.b64 	%rd151, %rd140, 1;
	and.b64  	%rd152, %rd151, 8589934590;
	and.b64  	%rd153, %rd149, 4294967295;
	mad.lo.s64 	%rd154, %rd153, %rd152, %rd150;
	xor.b64  	%rd155, %rd154, %rd142;
	mov.b64 	{%r120, %r121}, %rd155;
	shf.l.wrap.b32 	%r122, %r120, %r121, 1;
	shf.l.wrap.b32 	%r123, %r121, %r120, 1;
	mov.b64 	%rd156, {%r123, %r122};
	add.s64 	%rd157, %rd64, %rd60;
	shl.b64 	%rd158, %rd60, 1;
	and.b64  	%rd159, %rd158, 8589934590;
	and.b64  	%rd160, %rd64, 4294967295;
	mad.lo.s64 	%rd161, %rd160, %rd159, %rd157;
	xor.b64  	%rd162, %rd72, %rd161;
	mov.b64 	{%r124, %r125}, %rd162;
	mov.b64 	%rd163, {%r125, %r124};
	add.s64 	%rd164, %rd163, %rd68;
	shl.b64 	%rd165, %rd68, 1;
	and.b64  	%rd166, %rd165, 8589934590;
	and.b64  	%rd167, %rd163, 4294967295;
	mad.lo.s64 	%rd168, %rd167, %rd166, %rd164;
	xor.b64  	%rd169, %rd168, %rd64;
	mov.b64 	{%r126, %r127}, %rd169;
	shf.l.wrap.b32 	%r128, %r127, %r126, 8;
	shf.l.wrap.b32 	%r129, %r126, %r127, 8;
	mov.b64 	%rd170, {%r129, %r128};
	add.s64 	%rd171, %rd170, %rd161;
	shl.b64 	%rd172, %rd161, 1;
	and.b64  	%rd173, %rd172, 8589934590;
	and.b64  	%rd174, %rd170, 4294967295;
	mad.lo.s64 	%rd175, %rd174, %rd173, %rd171;
	xor.b64  	%rd176, %rd175, %rd163;
	mov.b64 	{%r130, %r131}, %rd176;
	shf.l.wrap.b32 	%r132, %r131, %r130, 16;
	shf.l.wrap.b32 	%r133, %r130, %r131, 16;
	mov.b64 	%rd177, {%r133, %r132};
	add.s64 	%rd178, %rd177, %rd168;
	shl.b64 	%rd179, %rd168, 1;
	and.b64  	%rd180, %rd179, 8589934590;
	and.b64  	%rd181, %rd177, 4294967295;
	mad.lo.s64 	%rd182, %rd181, %rd180, %rd178;
	xor.b64  	%rd183, %rd182, %rd170;
	mov.b64 	{%r134, %r135}, %rd183;
	shf.l.wrap.b32 	%r136, %r134, %r135, 1;
	shf.l.wrap.b32 	%r137, %r135, %r134, 1;
	mov.b64 	%rd184, {%r137, %r136};
	add.s64 	%rd185, %rd128, %rd91;
	shl.b64 	%rd186, %rd91, 1;
	and.b64  	%rd187, %rd186, 8589934590;
	and.b64  	%rd188, %rd128, 4294967295;
	mad.lo.s64 	%rd189, %rd188, %rd187, %rd185;
	xor.b64  	%rd190, %rd189, %rd177;
	mov.b64 	{%r138, %r139}, %rd190;
	mov.b64 	%rd191, {%r139, %r138};
	add.s64 	%rd192, %rd191, %rd154;
	shl.b64 	%rd193, %rd154, 1;
	and.b64  	%rd194, %rd193, 8589934590;
	and.b64  	%rd195, %rd191, 4294967295;
	mad.lo.s64 	%rd196, %rd195, %rd194, %rd192;
	xor.b64  	%rd197, %rd196, %rd128;
	mov.b64 	{%r140, %r141}, %rd197;
	shf.l.wrap.b32 	%r142, %r141, %r140, 8;
	shf.l.wrap.b32 	%r143, %r140, %r141, 8;
	mov.b64 	%rd198, {%r143, %r142};
	add.s64 	%rd199, %rd198, %rd189;
	shl.b64 	%rd200, %rd189, 1;
	and.b64  	%rd201, %rd200, 8589934590;
	and.b64  	%rd202, %rd198, 4294967295;
	mad.lo.s64 	%rd203, %rd202, %rd201, %rd199;
	xor.b64  	%rd204, %rd203, %rd191;
	mov.b64 	{%r144, %r145}, %rd204;
	shf.l.wrap.b32 	%r146, %r145, %r144, 16;
	shf.l.wrap.b32 	%r147, %r144, %r145, 16;
	mov.b64 	%rd205, {%r147, %r146};
	add.s64 	%rd206, %rd205, %rd196;
	shl.b64 	%rd207, %rd196, 1;
	and.b64  	%rd208, %rd207, 8589934590;
	and.b64  	%rd209, %rd205, 4294967295;
	mad.lo.s64 	%rd210, %rd209, %rd208, %rd206;
	xor.b64  	%rd211, %rd210, %rd198;
	mov.b64 	{%r148, %r149}, %rd211;
	shf.l.wrap.b32 	%r150, %r148, %r149, 1;
	shf.l.wrap.b32 	%r151, %r149, %r148, 1;
	mov.b64 	%rd212, {%r151, %r150};
	add.s64 	%rd213, %rd156, %rd119;
	shl.b64 	%rd214, %rd119, 1;
	and.b64  	%rd215, %rd214, 8589934590;
	and.b64  	%rd216, %rd156, 4294967295;
	mad.lo.s64 	%rd217, %rd216, %rd215, %rd213;
	xor.b64  	%rd218, %rd217, %rd93;
	mov.b64 	{%r152, %r153}, %rd218;
	mov.b64 	%rd219, {%r153, %r152};
	add.s64 	%rd220, %rd219, %rd182;
	shl.b64 	%rd221, %rd182, 1;
	and.b64  	%rd222, %rd221, 8589934590;
	and.b64  	%rd223, %rd219, 4294967295;
	mad.lo.s64 	%rd224, %rd223, %rd222, %rd220;
	xor.b64  	%rd225, %rd224, %rd156;
	mov.b64 	{%r154, %r155}, %rd225;
	shf.l.wrap.b32 	%r156, %r155, %r154, 8;
	shf.l.wrap.b32 	%r157, %r154, %r155, 8;
	mov.b64 	%rd226, {%r157, %r156};
	add.s64 	%rd227, %rd226, %rd217;
	shl.b64 	%rd228, %rd217, 1;
	and.b64  	%rd229, %rd228, 8589934590;
	and.b64  	%rd230, %rd226, 4294967295;
	mad.lo.s64 	%rd231, %rd230, %rd229, %rd227;
	xor.b64  	%rd232, %rd231, %rd219;
	mov.b64 	{%r158, %r159}, %rd232;
	shf.l.wrap.b32 	%r160, %r159, %r158, 16;
	shf.l.wrap.b32 	%r161, %r158, %r159, 16;
	mov.b64 	%rd233, {%r161, %r160};
	add.s64 	%rd234, %rd233, %rd224;
	shl.b64 	%rd235, %rd224, 1;
	and.b64  	%rd236, %rd235, 8589934590;
	and.b64  	%rd237, %rd233, 4294967295;
	mad.lo.s64 	%rd238, %rd237, %rd236, %rd234;
	xor.b64  	%rd239, %rd238, %rd226;
	mov.b64 	{%r162, %r163}, %rd239;
	shf.l.wrap.b32 	%r164, %r162, %r163, 1;
	shf.l.wrap.b32 	%r165, %r163, %r162, 1;
	mov.b64 	%rd240, {%r165, %r164};
	add.s64 	%rd241, %rd184, %rd147;
	shl.b64 	%rd242, %rd147, 1;
	and.b64  	%rd243, %rd242, 8589934590;
	and.b64  	%rd244, %rd184, 4294967295;
	mad.lo.s64 	%rd245, %rd244, %rd243, %rd241;
	xor.b64  	%rd246, %rd245, %rd121;
	mov.b64 	{%r166, %r167}, %rd246;
	mov.b64 	%rd247, {%r167, %r166};
	add.s64 	%rd248, %rd247, %rd98;
	shl.b64 	%rd249, %rd98, 1;
	and.b64  	%rd250, %rd249, 8589934590;
	and.b64  	%rd251, %rd247, 4294967295;
	mad.lo.s64 	%rd252, %rd251, %rd250, %rd248;
	xor.b64  	%rd253, %rd252, %rd184;
	mov.b64 	{%r168, %r169}, %rd253;
	shf.l.wrap.b32 	%r170, %r169, %r168, 8;
	shf.l.wrap.b32 	%r171, %r168, %r169, 8;
	mov.b64 	%rd254, {%r171, %r170};
	add.s64 	%rd255, %rd254, %rd245;
	shl.b64 	%rd256, %rd245, 1;
	and.b64  	%rd257, %rd256, 8589934590;
	and.b64  	%rd258, %rd254, 4294967295;
	mad.lo.s64 	%rd259, %rd258, %rd257, %rd255;
	xor.b64  	%rd260, %rd259, %rd247;
	mov.b64 	{%r172, %r173}, %rd260;
	shf.l.wrap.b32 	%r174, %r173, %r172, 16;
	shf.l.wrap.b32 	%r175, %r172, %r173, 16;
	mov.b64 	%rd261, {%r175, %r174};
	add.s64 	%rd262, %rd261, %rd252;
	shl.b64 	%rd263, %rd252, 1;
	and.b64  	%rd264, %rd263, 8589934590;
	and.b64  	%rd265, %rd261, 4294967295;
	mad.lo.s64 	%rd266, %rd265, %rd264, %rd262;
	xor.b64  	%rd267, %rd266, %rd254;
	mov.b64 	{%r176, %r177}, %rd267;
	shf.l.wrap.b32 	%r178, %r176, %r177, 1;
	shf.l.wrap.b32 	%r179, %r177, %r176, 1;
	mov.b64 	%rd268, {%r179, %r178};
	add.s64 	%rd269, %rd100, %rd175;
	shl.b64 	%rd270, %rd175, 1;
	and.b64  	%rd271, %rd270, 8589934590;
	and.b64  	%rd272, %rd100, 4294967295;
	mad.lo.s64 	%rd273, %rd272, %rd271, %rd269;
	xor.b64  	%rd274, %rd273, %rd149;
	mov.b64 	{%r180, %r181}, %rd274;
	mov.b64 	%rd275, {%r181, %r180};
	add.s64 	%rd276, %rd275, %rd126;
	shl.b64 	%rd277, %rd126, 1;
	and.b64  	%rd278, %rd277, 8589934590;
	and.b64  	%rd279, %rd275, 4294967295;
	mad.lo.s64 	%rd280, %rd279, %rd278, %rd276;
	xor.b64  	%rd281, %rd280, %rd100;
	mov.b64 	{%r182, %r183}, %rd281;
	shf.l.wrap.b32 	%r184, %r183, %r182, 8;
	shf.l.wrap.b32 	%r185, %r182, %r183, 8;
	mov.b64 	%rd282, {%r185, %r184};
	add.s64 	%rd283, %rd282, %rd273;
	shl.b64 	%rd284, %rd273, 1;
	and.b64  	%rd285, %rd284, 8589934590;
	and.b64  	%rd286, %rd282, 4294967295;
	mad.lo.s64 	%rd287, %rd286, %rd285, %rd283;
	xor.b64  	%rd288, %rd287, %rd275;
	mov.b64 	{%r186, %r187}, %rd288;
	shf.l.wrap.b32 	%r188, %r187, %r186, 16;
	shf.l.wrap.b32 	%r189, %r186, %r187, 16;
	mov.b64 	%rd289, {%r189, %r188};
	add.s64 	%rd290, %rd289, %rd280;
	shl.b64 	%rd291, %rd280, 1;
	and.b64  	%rd292, %rd291, 8589934590;
	and.b64  	%rd293, %rd289, 4294967295;
	mad.lo.s64 	%rd294, %rd293, %rd292, %rd290;
	xor.b64  	%rd295, %rd294, %rd282;
	mov.b64 	{%r190, %r191}, %rd295;
	shf.l.wrap.b32 	%r192, %r190, %r191, 1;
	shf.l.wrap.b32 	%r193, %r191, %r190, 1;
	mov.b64 	%rd296, {%r193, %r192};
	st.shared.u64 	[%r9], %rd203;
	st.shared.u64 	[%r9+8], %rd231;
	st.shared.u64 	[%r9+16], %rd259;
	st.shared.u64 	[%r9+24], %rd287;
	st.shared.u64 	[%r9+32], %rd296;
	st.shared.u64 	[%r9+40], %rd212;
	st.shared.u64 	[%r9+48], %rd240;
	st.shared.u64 	[%r9+56], %rd268;
	st.shared.u64 	[%r9+64], %rd266;
	st.shared.u64 	[%r9+72], %rd294;
	st.shared.u64 	[%r9+80], %rd210;
	st.shared.u64 	[%r9+88], %rd238;
	st.shared.u64 	[%r9+96], %rd233;
	st.shared.u64 	[%r9+104], %rd261;
	st.shared.u64 	[%r9+112], %rd289;
	st.shared.u64 	[%r9+120], %rd205;
$L__BB1_28:
	setp.gt.u32 	%p27, %r1046, 7;
	bar.warp.sync 	-1;
	@%p27 bra 	$L__BB1_30;
	ld.shared.u64 	%rd297, [%r10];
	ld.shared.u64 	%rd298, [%r10+8];
	ld.shared.u64 	%rd299, [%r10+128];
	ld.shared.u64 	%rd300, [%r10+136];
	ld.shared.u64 	%rd301, [%r10+256];
	ld.shared.u64 	%rd302, [%r10+264];
	ld.shared.u64 	%rd303, [%r10+384];
	ld.shared.u64 	%rd304, [%r10+392];
	ld.shared.u64 	%rd305, [%r10+512];
	ld.shared.u64 	%rd306, [%r10+520];
	ld.shared.u64 	%rd307, [%r10+640];
	ld.shared.u64 	%rd308, [%r10+648];
	ld.shared.u64 	%rd309, [%r10+768];
	ld.shared.u64 	%rd310, [%r10+776];
	ld.shared.u64 	%rd311, [%r10+896];
	ld.shared.u64 	%rd312, [%r10+904];
	add.s64 	%rd313, %rd301, %rd297;
	shl.b64 	%rd314, %rd297, 1;
	and.b64  	%rd315, %rd314, 8589934590;
	and.b64  	%rd316, %rd301, 4294967295;
	mad.lo.s64 	%rd317, %rd316, %rd315, %rd313;
	xor.b64  	%rd318, %rd309, %rd317;
	mov.b64 	{%r194, %r195}, %rd318;
	mov.b64 	%rd319, {%r195, %r194};
	add.s64 	%rd320, %rd319, %rd305;
	shl.b64 	%rd321, %rd305, 1;
	and.b64  	%rd322, %rd321, 8589934590;
	and.b64  	%rd323, %rd319, 4294967295;
	mad.lo.s64 	%rd324, %rd323, %rd322, %rd320;
	xor.b64  	%rd325, %rd324, %rd301;
	mov.b64 	{%r196, %r197}, %rd325;
	shf.l.wrap.b32 	%r198, %r197, %r196, 8;
	shf.l.wrap.b32 	%r199, %r196, %r197, 8;
	mov.b64 	%rd326, {%r199, %r198};
	add.s64 	%rd327, %rd326, %rd317;
	shl.b64 	%rd328, %rd317, 1;
	and.b64  	%rd329, %rd328, 8589934590;
	and.b64  	%rd330, %rd326, 4294967295;
	mad.lo.s64 	%rd331, %rd330, %rd329, %rd327;
	xor.b64  	%rd332, %rd331, %rd319;
	mov.b64 	{%r200, %r201}, %rd332;
	shf.l.wrap.b32 	%r202, %r201, %r200, 16;
	shf.l.wrap.b32 	%r203, %r200, %r201, 16;
	mov.b64 	%rd333, {%r203, %r202};
	add.s64 	%rd334, %rd333, %rd324;
	shl.b64 	%rd335, %rd324, 1;
	and.b64  	%rd336, %rd335, 8589934590;
	and.b64  	%rd337, %rd333, 4294967295;
	mad.lo.s64 	%rd338, %rd337, %rd336, %rd334;
	xor.b64  	%rd339, %rd338, %rd326;
	mov.b64 	{%r204, %r205}, %rd339;
	shf.l.wrap.b32 	%r206, %r204, %r205, 1;
	shf.l.wrap.b32 	%r207, %r205, %r204, 1;
	mov.b64 	%rd340, {%r207, %r206};
	add.s64 	%rd341, %rd302, %rd298;
	shl.b64 	%rd342, %rd298, 1;
	and.b64  	%rd343, %rd342, 8589934590;
	and.b64  	%rd344, %rd302, 4294967295;
	mad.lo.s64 	%rd345, %rd344, %rd343, %rd341;
	xor.b64  	%rd346, %rd310, %rd345;
	mov.b64 	{%r208, %r209}, %rd346;
	mov.b64 	%rd347, {%r209, %r208};
	add.s64 	%rd348, %rd347, %rd306;
	shl.b64 	%rd349, %rd306, 1;
	and.b64  	%rd350, %rd349, 8589934590;
	and.b64  	%rd351, %rd347, 4294967295;
	mad.lo.s64 	%rd352, %rd351, %rd350, %rd348;
	xor.b64  	%rd353, %rd352, %rd302;
	mov.b64 	{%r210, %r211}, %rd353;
	shf.l.wrap.b32 	%r212, %r211, %r210, 8;
	shf.l.wrap.b32 	%r213, %r210, %r211, 8;
	mov.b64 	%rd354, {%r213, %r212};
	add.s64 	%rd355, %rd354, %rd345;
	shl.b64 	%rd356, %rd345, 1;
	and.b64  	%rd357, %rd356, 8589934590;
	and.b64  	%rd358, %rd354, 4294967295;
	mad.lo.s64 	%rd359, %rd358, %rd357, %rd355;
	xor.b64  	%rd360, %rd359, %rd347;
	mov.b64 	{%r214, %r215}, %rd360;
	shf.l.wrap.b32 	%r216, %r215, %r214, 16;
	shf.l.wrap.b32 	%r217, %r214, %r215, 16;
	mov.b64 	%rd361, {%r217, %r216};
	add.s64 	%rd362, %rd361, %rd352;
	shl.b64 	%rd363, %rd352, 1;
	and.b64  	%rd364, %rd363, 8589934590;
	and.b64  	%rd365, %rd361, 4294967295;
	mad.lo.s64 	%rd366, %rd365, %rd364, %rd362;
	xor.b64  	%rd367, %rd366, %rd354;
	mov.b64 	{%r218, %r219}, %rd367;
	shf.l.wrap.b32 	%r220, %r218, %r219, 1;
	shf.l.wrap.b32 	%r221, %r219, %r218, 1;
	mov.b64 	%rd368, {%r221, %r220};
	add.s64 	%rd369, %rd303, %rd299;
	shl.b64 	%rd370, %rd299, 1;
	and.b64  	%rd371, %rd370, 8589934590;
	and.b64  	%rd372, %rd303, 4294967295;
	mad.lo.s64 	%rd373, %rd372, %rd371, %rd369;
	xor.b64  	%rd374, %rd311, %rd373;
	mov.b64 	{%r222, %r223}, %rd374;
	mov.b64 	%rd375, {%r223, %r222};
	add.s64 	%rd376, %rd375, %rd307;
	shl.b64 	%rd377, %rd307, 1;
	and.b64  	%rd378, %rd377, 8589934590;
	and.b64  	%rd379, %rd375, 4294967295;
	mad.lo.s64 	%rd380, %rd379, %rd378, %rd376;
	xor.b64  	%rd381, %rd380, %rd303;
	mov.b64 	{%r224, %r225}, %rd381;
	shf.l.wrap.b32 	%r226, %r225, %r224, 8;
	shf.l.wrap.b32 	%r227, %r224, %r225, 8;
	mov.b64 	%rd382, {%r227, %r226};
	add.s64 	%rd383, %rd382, %rd373;
	shl.b64 	%rd384, %rd373, 1;
	and.b64  	%rd385, %rd384, 8589934590;
	and.b64  	%rd386, %rd382, 4294967295;
	mad.lo.s64 	%rd387, %rd386, %rd385, %rd383;
	xor.b64  	%rd388, %rd387, %rd375;
	mov.b64 	{%r228, %r229}, %rd388;
	shf.l.wrap.b32 	%r230, %r229, %r228, 16;
	shf.l.wrap.b32 	%r231, %r228, %r229, 16;
	mov.b64 	%rd389, {%r231, %r230};
	add.s64 	%rd390, %rd389, %rd380;
	shl.b64 	%rd391, %rd380, 1;
	and.b64  	%rd392, %rd391, 8589934590;
	and.b64  	%rd393, %rd389, 4294967295;
	mad.lo.s64 	%rd394, %rd393, %rd392, %rd390;
	xor.b64  	%rd395, %rd394, %rd382;
	mov.b64 	{%r232, %r233}, %rd395;
	shf.l.wrap.b32 	%r234, %r232, %r233, 1;
	shf.l.wrap.b32 	%r235, %r233, %r232, 1;
	mov.b64 	%rd396, {%r235, %r234};
	add.s64 	%rd397, %rd304, %rd300;
	shl.b64 	%rd398, %rd300, 1;
	and.b64  	%rd399, %rd398, 8589934590;
	and.b64  	%rd400, %rd304, 4294967295;
	mad.lo.s64 	%rd401, %rd400, %rd399, %rd397;
	xor.b64  	%rd402, %rd312, %rd401;
	mov.b64 	{%r236, %r237}, %rd402;
	mov.b64 	%rd403, {%r237, %r236};
	add.s64 	%rd404, %rd403, %rd308;
	shl.b64 	%rd405, %rd308, 1;
	and.b64  	%rd406, %rd405, 8589934590;
	and.b64  	%rd407, %rd403, 4294967295;
	mad.lo.s64 	%rd408, %rd407, %rd406, %rd404;
	xor.b64  	%rd409, %rd408, %rd304;
	mov.b64 	{%r238, %r239}, %rd409;
	shf.l.wrap.b32 	%r240, %r239, %r238, 8;
	shf.l.wrap.b32 	%r241, %r238, %r239, 8;
	mov.b64 	%rd410, {%r241, %r240};
	add.s64 	%rd411, %rd410, %rd401;
	shl.b64 	%rd412, %rd401, 1;
	and.b64  	%rd413, %rd412, 8589934590;
	and.b64  	%rd414, %rd410, 4294967295;
	mad.lo.s64 	%rd415, %rd414, %rd413, %rd411;
	xor.b64  	%rd416, %rd415, %rd403;
	mov.b64 	{%r242, %r243}, %rd416;
	shf.l.wrap.b32 	%r244, %r243, %r242, 16;
	shf.l.wrap.b32 	%r245, %r242, %r243, 16;
	mov.b64 	%rd417, {%r245, %r244};
	add.s64 	%rd418, %rd417, %rd408;
	shl.b64 	%rd419, %rd408, 1;
	and.b64  	%rd420, %rd419, 8589934590;
	and.b64  	%rd421, %rd417, 4294967295;
	mad.lo.s64 	%rd422, %rd421, %rd420, %rd418;
	xor.b64  	%rd423, %rd422, %rd410;
	mov.b64 	{%r246, %r247}, %rd423;
	shf.l.wrap.b32 	%r248, %r246, %r247, 1;
	shf.l.wrap.b32 	%r249, %r247, %r246, 1;
	mov.b64 	%rd424, {%r249, %r248};
	add.s64 	%rd425, %rd368, %rd331;
	shl.b64 	%rd426, %rd331, 1;
	and.b64  	%rd427, %rd426, 8589934590;
	and.b64  	%rd428, %rd368, 4294967295;
	mad.lo.s64 	%rd429, %rd428, %rd427, %rd425;
	xor.b64  	%rd430, %rd429, %rd417;
	mov.b64 	{%r250, %r251}, %rd430;
	mov.b64 	%rd431, {%r251, %r250};
	add.s64 	%rd432, %rd431, %rd394;
	shl.b64 	%rd433, %rd394, 1;
	and.b64  	%rd434, %rd433, 8589934590;
	and.b64  	%rd435, %rd431, 4294967295;
	mad.lo.s64 	%rd436, %rd435, %rd434, %rd432;
	xor.b64  	%rd437, %rd436, %rd368;
	mov.b64 	{%r252, %r253}, %rd437;
	shf.l.wrap.b32 	%r254, %r253, %r252, 8;
	shf.l.wrap.b32 	%r255, %r252, %r253, 8;
	mov.b64 	%rd438, {%r255, %r254};
	add.s64 	%rd439, %rd438, %rd429;
	shl.b64 	%rd440, %rd429, 1;
	and.b64  	%rd441, %rd440, 8589934590;
	and.b64  	%rd442, %rd438, 4294967295;
	mad.lo.s64 	%rd443, %rd442, %rd441, %rd439;
	xor.b64  	%rd444, %rd443, %rd431;
	mov.b64 	{%r256, %r257}, %rd444;
	shf.l.wrap.b32 	%r258, %r257, %r256, 16;
	shf.l.wrap.b32 	%r259, %r256, %r257, 16;
	mov.b64 	%rd445, {%r259, %r258};
	add.s64 	%rd446, %rd445, %rd436;
	shl.b64 	%rd447, %rd436, 1;
	and.b64  	%rd448, %rd447, 8589934590;
	and.b64  	%rd449, %rd445, 4294967295;
	mad.lo.s64 	%rd450, %rd449, %rd448, %rd446;
	xor.b64  	%rd451, %rd450, %rd438;
	mov.b64 	{%r260, %r261}, %rd451;
	shf.l.wrap.b32 	%r262, %r260, %r261, 1;
	shf.l.wrap.b32 	%r263, %r261, %r260, 1;
	mov.b64 	%rd452, {%r263, %r262};
	add.s64 	%rd453, %rd396, %rd359;
	shl.b64 	%rd454, %rd359, 1;
	and.b64  	%rd455, %rd454, 8589934590;
	and.b64  	%rd456, %rd396, 4294967295;
	mad.lo.s64 	%rd457, %rd456, %rd455, %rd453;
	xor.b64  	%rd458, %rd457, %rd333;
	mov.b64 	{%r264, %r265}, %rd458;
	mov.b64 	%rd459, {%r265, %r264};
	add.s64 	%rd460, %rd459, %rd422;
	shl.b64 	%rd461, %rd422, 1;
	and.b64  	%rd462, %rd461, 8589934590;
	and.b64  	%rd463, %rd459, 4294967295;
	mad.lo.s64 	%rd464, %rd463, %rd462, %rd460;
	xor.b64  	%rd465, %rd464, %rd396;
	mov.b64 	{%r266, %r267}, %rd465;
	shf.l.wrap.b32 	%r268, %r267, %r266, 8;
	shf.l.wrap.b32 	%r269, %r266, %r267, 8;
	mov.b64 	%rd466, {%r269, %r268};
	add.s64 	%rd467, %rd466, %rd457;
	shl.b64 	%rd468, %rd457, 1;
	and.b64  	%rd469, %rd468, 8589934590;
	and.b64  	%rd470, %rd466, 4294967295;
	mad.lo.s64 	%rd471, %rd470, %rd469, %rd467;
	xor.b64  	%rd472, %rd471, %rd459;
	mov.b64 	{%r270, %r271}, %rd472;
	shf.l.wrap.b32 	%r272, %r271, %r270, 16;
	shf.l.wrap.b32 	%r273, %r270, %r271, 16;
	mov.b64 	%rd473, {%r273, %r272};
	add.s64 	%rd474, %rd473, %rd464;
	shl.b64 	%rd475, %rd464, 1;
	and.b64  	%rd476, %rd475, 8589934590;
	and.b64  	%rd477, %rd473, 4294967295;
	mad.lo.s64 	%rd478, %rd477, %rd476, %rd474;
	xor.b64  	%rd479, %rd478, %rd466;
	mov.b64 	{%r274, %r275}, %rd479;
	shf.l.wrap.b32 	%r276, %r274, %r275, 1;
	shf.l.wrap.b32 	%r277, %r275, %r274, 1;
	mov.b64 	%rd480, {%r277, %r276};
	add.s64 	%rd481, %rd424, %rd387;
	shl.b64 	%rd482, %rd387, 1;
	and.b64  	%rd483, %rd482, 8589934590;
	and.b64  	%rd484, %rd424, 4294967295;
	mad.lo.s64 	%rd485, %rd484, %rd483, %rd481;
	xor.b64  	%rd486, %rd485, %rd361;
	mov.b64 	{%r278, %r279}, %rd486;
	mov.b64 	%rd487, {%r279, %r278};
	add.s64 	%rd488, %rd487, %rd338;
	shl.b64 	%rd489, %rd338, 1;
	and.b64  	%rd490, %rd489, 8589934590;
	and.b64  	%rd491, %rd487, 4294967295;
	mad.lo.s64 	%rd492, %rd491, %rd490, %rd488;
	xor.b64  	%rd493, %rd492, %rd424;
	mov.b64 	{%r280, %r281}, %rd493;
	shf.l.wrap.b32 	%r282, %r281, %r280, 8;
	shf.l.wrap.b32 	%r283, %r280, %r281, 8;
	mov.b64 	%rd494, {%r283, %r282};
	add.s64 	%rd495, %rd494, %rd485;
	shl.b64 	%rd496, %rd485, 1;
	and.b64  	%rd497, %rd496, 8589934590;
	and.b64  	%rd498, %rd494, 4294967295;
	mad.lo.s64 	%rd499, %rd498, %rd497, %rd495;
	xor.b64  	%rd500, %rd499, %rd487;
	mov.b64 	{%r284, %r285}, %rd500;
	shf.l.wrap.b32 	%r286, %r285, %r284, 16;
	shf.l.wrap.b32 	%r287, %r284, %r285, 16;
	mov.b64 	%rd501, {%r287, %r286};
	add.s64 	%rd502, %rd501, %rd492;
	shl.b64 	%rd503, %rd492, 1;
	and.b64  	%rd504, %rd503, 8589934590;
	and.b64  	%rd505, %rd501, 4294967295;
	mad.lo.s64 	%rd506, %rd505, %rd504, %rd502;
	xor.b64  	%rd507, %rd506, %rd494;
	mov.b64 	{%r288, %r289}, %rd507;
	shf.l.wrap.b32 	%r290, %r288, %r289, 1;
	shf.l.wrap.b32 	%r291, %r289, %r288, 1;
	mov.b64 	%rd508, {%r291, %r290};
	add.s64 	%rd509, %rd340, %rd415;
	shl.b64 	%rd510, %rd415, 1;
	and.b64  	%rd511, %rd510, 8589934590;
	and.b64  	%rd512, %rd340, 4294967295;
	mad.lo.s64 	%rd513, %rd512, %rd511, %rd509;
	xor.b64  	%rd514, %rd513, %rd389;
	mov.b64 	{%r292, %r293}, %rd514;
	mov.b64 	%rd515, {%r293, %r292};
	add.s64 	%rd516, %rd515, %rd366;
	shl.b64 	%rd517, %rd366, 1;
	and.b64  	%rd518, %rd517, 8589934590;
	and.b64  	%rd519, %rd515, 4294967295;
	mad.lo.s64 	%rd520, %rd519, %rd518, %rd516;
	xor.b64  	%rd521, %rd520, %rd340;
	mov.b64 	{%r294, %r295}, %rd521;
	shf.l.wrap.b32 	%r296, %r295, %r294, 8;
	shf.l.wrap.b32 	%r297, %r294, %r295, 8;
	mov.b64 	%rd522, {%r297, %r296};
	add.s64 	%rd523, %rd522, %rd513;
	shl.b64 	%rd524, %rd513, 1;
	and.b64  	%rd525, %rd524, 8589934590;
	and.b64  	%rd526, %rd522, 4294967295;
	mad.lo.s64 	%rd527, %rd526, %rd525, %rd523;
	xor.b64  	%rd528, %rd527, %rd515;
	mov.b64 	{%r298, %r299}, %rd528;
	shf.l.wrap.b32 	%r300, %r299, %r298, 16;
	shf.l.wrap.b32 	%r301, %r298, %r299, 16;
	mov.b64 	%rd529, {%r301, %r300};
	add.s64 	%rd530, %rd529, %rd520;
	shl.b64 	%rd531, %rd520, 1;
	and.b64  	%rd532, %rd531, 8589934590;
	and.b64  	%rd533, %rd529, 4294967295;
	mad.lo.s64 	%rd534, %rd533, %rd532, %rd530;
	xor.b64  	%rd535, %rd534, %rd522;
	mov.b64 	{%r302, %r303}, %rd535;
	shf.l.wrap.b32 	%r304, %r302, %r303, 1;
	shf.l.wrap.b32 	%r305, %r303, %r302, 1;
	mov.b64 	%rd536, {%r305, %r304};
	st.shared.u64 	[%r10], %rd443;
	st.shared.u64 	[%r10+8], %rd471;
	st.shared.u64 	[%r10+128], %rd499;
	st.shared.u64 	[%r10+136], %rd527;
	st.shared.u64 	[%r10+256], %rd536;
	st.shared.u64 	[%r10+264], %rd452;
	st.shared.u64 	[%r10+384], %rd480;
	st.shared.u64 	[%r10+392], %rd508;
	st.shared.u64 	[%r10+512], %rd506;
	st.shared.u64 	[%r10+520], %rd534;
	st.shared.u64 	[%r10+640], %rd450;
	st.shared.u64 	[%r10+648], %rd478;
	st.shared.u64 	[%r10+768], %rd473;
	st.shared.u64 	[%r10+776], %rd501;
	st.shared.u64 	[%r10+896], %rd529;
	st.shared.u64 	[%r10+904], %rd445;
$L__BB1_30:
	setp.gt.u32 	%p28, %r1046, 127;
	bar.warp.sync 	-1;
	@%p28 bra 	$L__BB1_33;
	mov.u32 	%r1039, %r1046;
$L__BB1_32:
	shl.b32 	%r306, %r1039, 3;
	mov.u32 	%r307, _ZZ20argon2id_fill_kernelE9scratch_q;
	add.s32 	%r308, %r307, %r306;
	ld.shared.u64 	%rd537, [%r308];
	mov.u32 	%r309, _ZZ20argon2id_fill_kernelE9scratch_r;
	add.s32 	%r310, %r309, %r306;
	ld.shared.u64 	%rd538, [%r310];
	xor.b64  	%rd539, %rd538, %rd537;
	mov.u32 	%r311, _ZZ20argon2id_fill_kernelE13address_block;
	add.s32 	%r312, %r311, %r306;
	st.shared.u64 	[%r312], %rd539;
	add.s32 	%r33, %r1039, 32;
	setp.lt.u32 	%p29, %r1039, 96;
	mov.u32 	%r1039, %r33;
	@%p29 bra 	$L__BB1_32;
$L__BB1_33:
	setp.gt.u32 	%p30, %r1046, 127;
	@%p30 bra 	$L__BB1_36;
	mov.u32 	%r1040, %r1046;
$L__BB1_35:
	shl.b32 	%r313, %r1040, 3;
	mov.u32 	%r314, _ZZ20argon2id_fill_kernelE10zero_block;
	add.s32 	%r315, %r314, %r313;
	ld.shared.u64 	%rd540, [%r315];
	mov.u32 	%r316, _ZZ20argon2id_fill_kernelE13address_block;
	add.s32 	%r317, %r316, %r313;
	ld.shared.u64 	%rd541, [%r317];
	xor.b64  	%rd542, %rd541, %rd540;
	mov.u32 	%r318, _ZZ20argon2id_fill_kernelE9scratch_r;
	add.s32 	%r319, %r318, %r313;
	st.shared.u64 	[%r319], %rd542;
	mov.u32 	%r320, _ZZ20argon2id_fill_kernelE9scratch_q;
	add.s32 	%r321, %r320, %r313;
	st.shared.u64 	[%r321], %rd542;
	add.s32 	%r35, %r1040, 32;
	setp.lt.u32 	%p31, %r1040, 96;
	mov.u32 	%r1040, %r35;
	@%p31 bra 	$L__BB1_35;
$L__BB1_36:
	setp.gt.u32 	%p32, %r1046, 7;
	bar.warp.sync 	-1;
	@%p32 bra 	$L__BB1_38;
	ld.shared.u64 	%rd543, [%r9];
	ld.shared.u64 	%rd544, [%r9+8];
	ld.shared.u64 	%rd545, [%r9+16];
	ld.shared.u64 	%rd546, [%r9+24];
	ld.shared.u64 	%rd547, [%r9+32];
	ld.shared.u64 	%rd548, [%r9+40];
	ld.shared.u64 	%rd549, [%r9+48];
	ld.shared.u64 	%rd550, [%r9+56];
	ld.shared.u64 	%rd551, [%r9+64];
	ld.shared.u64 	%rd552, [%r9+72];
	ld.shared.u64 	%rd553, [%r9+80];
	ld.shared.u64 	%rd554, [%r9+88];
	ld.shared.u64 	%rd555, [%r9+96];
	ld.shared.u64 	%rd556, [%r9+104];
	ld.shared.u64 	%rd557, [%r9+112];
	ld.shared.u64 	%rd558, [%r9+120];
	add.s64 	%rd559, %rd547, %rd543;
	shl.b64 	%rd560, %rd543, 1;
	and.b64  	%rd561, %rd560, 8589934590;
	and.b64  	%rd562, %rd547, 4294967295;
	mad.lo.s64 	%rd563, %rd562, %rd561, %rd559;
	xor.b64  	%rd564, %rd555, %rd563;
	mov.b64 	{%r322, %r323}, %rd564;
	mov.b64 	%rd565, {%r323, %r322};
	add.s64 	%rd566, %rd565, %rd551;
	shl.b64 	%rd567, %rd551, 1;
	and.b64  	%rd568, %rd567, 8589934590;
	and.b64  	%rd569, %rd565, 4294967295;
	mad.lo.s64 	%rd570, %rd569, %rd568, %rd566;
	xor.b64  	%rd571, %rd570, %rd547;
	mov.b64 	{%r324, %r325}, %rd571;
	shf.l.wrap.b32 	%r326, %r325, %r324, 8;
	shf.l.wrap.b32 	%r327, %r324, %r325, 8;
	mov.b64 	%rd572, {%r327, %r326};
	add.s64 	%rd573, %rd572, %rd563;
	shl.b64 	%rd574, %rd563, 1;
	and.b64  	%rd575, %rd574, 8589934590;
	and.b64  	%rd576, %rd572, 4294967295;
	mad.lo.s64 	%rd577, %rd576, %rd575, %rd573;
	xor.b64  	%rd578, %rd577, %rd565;
	mov.b64 	{%r328, %r329}, %rd578;
	shf.l.wrap.b32 	%r330, %r329, %r328, 16;
	shf.l.wrap.b32 	%r331, %r328, %r329, 16;
	mov.b64 	%rd579, {%r331, %r330};
	add.s64 	%rd580, %rd579, %rd570;
	shl.b64 	%rd581, %rd570, 1;
	and.b64  	%rd582, %rd581, 8589934590;
	and.b64  	%rd583, %rd579, 4294967295;
	mad.lo.s64 	%rd584, %rd583, %rd582, %rd580;
	xor.b64  	%rd585, %rd584, %rd572;
	mov.b64 	{%r332, %r333}, %rd585;
	shf.l.wrap.b32 	%r334, %r332, %r333, 1;
	shf.l.wrap.b32 	%r335, %r333, %r332, 1;
	mov.b64 	%rd586, {%r335, %r334};
	add.s64 	%rd587, %rd548, %rd544;
	shl.b64 	%rd588, %rd544, 1;
	and.b64  	%rd589, %rd588, 8589934590;
	and.b64  	%rd590, %rd548, 4294967295;
	mad.lo.s64 	%rd591, %rd590, %rd589, %rd587;
	xor.b64  	%rd592, %rd556, %rd591;
	mov.b64 	{%r336, %r337}, %rd592;
	mov.b64 	%rd593, {%r337, %r336};
	add.s64 	%rd594, %rd593, %rd552;
	shl.b64 	%rd595, %rd552, 1;
	and.b64  	%rd596, %rd595, 8589934590;
	and.b64  	%rd597, %rd593, 4294967295;
	mad.lo.s64 	%rd598, %rd597, %rd596, %rd594;
	xor.b64  	%rd599, %rd598, %rd548;
	mov.b64 	{%r338, %r339}, %rd599;
	shf.l.wrap.b32 	%r340, %r339, %r338, 8;
	shf.l.wrap.b32 	%r341, %r338, %r339, 8;
	mov.b64 	%rd600, {%r341, %r340};
	add.s64 	%rd601, %rd600, %rd591;
	shl.b64 	%rd602, %rd591, 1;
	and.b64  	%rd603, %rd602, 8589934590;
	and.b64  	%rd604, %rd600, 4294967295;
	mad.lo.s64 	%rd605, %rd604, %rd603, %rd601;
	xor.b64  	%rd606, %rd605, %rd593;
	mov.b64 	{%r342, %r343}, %rd606;
	shf.l.wrap.b32 	%r344, %r343, %r342, 16;
	shf.l.wrap.b32 	%r345, %r342, %r343, 16;
	mov.b64 	%rd607, {%r345, %r344};
	add.s64 	%rd608, %rd607, %rd598;
	shl.b64 	%rd609, %rd598, 1;
	and.b64  	%rd610, %rd609, 8589934590;
	and.b64  	%rd611, %rd607, 4294967295;
	mad.lo.s64 	%rd612, %rd611, %rd610, %rd608;
	xor.b64  	%rd613, %rd612, %rd600;
	mov.b64 	{%r346, %r347}, %rd613;
	shf.l.wrap.b32 	%r348, %r346, %r347, 1;
	shf.l.wrap.b32 	%r349, %r347, %r346, 1;
	mov.b64 	%rd614, {%r349, %r348};
	add.s64 	%rd615, %rd549, %rd545;
	shl.b64 	%rd616, %rd545, 1;
	and.b64  	%rd617, %rd616, 8589934590;
	and.b64  	%rd618, %rd549, 4294967295;
	mad.lo.s64 	%rd619, %rd618, %rd617, %rd615;
	xor.b64  	%rd620, %rd557, %rd619;
	mov.b64 	{%r350, %r351}, %rd620;
	mov.b64 	%rd621, {%r351, %r350};
	add.s64 	%rd622, %rd621, %rd553;
	shl.b64 	%rd623, %rd553, 1;
	and.b64  	%rd624, %rd623, 8589934590;
	and.b64  	%rd625, %rd621, 4294967295;
	mad.lo.s64 	%rd626, %rd625, %rd624, %rd622;
	xor.b64  	%rd627, %rd626, %rd549;
	mov.b64 	{%r352, %r353}, %rd627;
	shf.l.wrap.b32 	%r354, %r353, %r352, 8;
	shf.l.wrap.b32 	%r355, %r352, %r353, 8;
	mov.b64 	%rd628, {%r355, %r354};
	add.s64 	%rd629, %rd628, %rd619;
	shl.b64 	%rd630, %rd619, 1;
	and.b64  	%rd631, %rd630, 8589934590;
	and.b64  	%rd632, %rd628, 4294967295;
	mad.lo.s64 	%rd633, %rd632, %rd631, %rd629;
	xor.b64  	%rd634, %rd633, %rd621;
	mov.b64 	{%r356, %r357}, %rd634;
	shf.l.wrap.b32 	%r358, %r357, %r356, 16;
	shf.l.wrap.b32 	%r359, %r356, %r357, 16;
	mov.b64 	%rd635, {%r359, %r358};
	add.s64 	%rd636, %rd635, %rd626;
	shl.b64 	%rd637, %rd626, 1;
	and.b64  	%rd638, %rd637, 8589934590;
	and.b64  	%rd639, %rd635, 4294967295;
	mad.lo.s64 	%rd640, %rd639, %rd638, %rd636;
	xor.b64  	%rd641, %rd640, %rd628;
	mov.b64 	{%r360, %r361}, %rd641;
	shf.l.wrap.b32 	%r362, %r360, %r361, 1;
	shf.l.wrap.b32 	%r363, %r361, %r360, 1;
	mov.b64 	%rd642, {%r363, %r362};
	add.s64 	%rd643, %rd550, %rd546;
	shl.b64 	%rd644, %rd546, 1;
	and.b64  	%rd645, %rd644, 8589934590;
	and.b64  	%rd646, %rd550, 4294967295;
	mad.lo.s64 	%rd647, %rd646, %rd645, %rd643;
	xor.b64  	%rd648, %rd558, %rd647;
	mov.b64 	{%r364, %r365}, %rd648;
	mov.b64 	%rd649, {%r365, %r364};
	add.s64 	%rd650, %rd649, %rd554;
	shl.b64 	%rd651, %rd554, 1;
	and.b64  	%rd652, %rd651, 8589934590;
	and.b64  	%rd653, %rd649, 4294967295;
	mad.lo.s64 	%rd654, %rd653, %rd652, %rd650;
	xor.b64  	%rd655, %rd654, %rd550;
	mov.b64 	{%r366, %r367}, %rd655;
	shf.l.wrap.b32 	%r368, %r367, %r366, 8;
	shf.l.wrap.b32 	%r369, %r366, %r367, 8;
	mov.b64 	%rd656, {%r369, %r368};
	add.s64 	%rd657, %rd656, %rd647;
	shl.b64 	%rd658, %rd647, 1;
	and.b64  	%rd659, %rd658, 8589934590;
	and.b64  	%rd660, %rd656, 4294967295;
	mad.lo.s64 	%rd661, %rd660, %rd659, %rd657;
	xor.b64  	%rd662, %rd661, %rd649;
	mov.b64 	{%r370, %r371}, %rd662;
	shf.l.wrap.b32 	%r372, %r371, %r370, 16;
	shf.l.wrap.b32 	%r373, %r370, %r371, 16;
	mov.b64 	%rd663, {%r373, %r372};
	add.s64 	%rd664, %rd663, %rd654;
	shl.b64 	%rd665, %rd654, 1;
	and.b64  	%rd666, %rd665, 8589934590;
	and.b64  	%rd667, %rd663, 4294967295;
	mad.lo.s64 	%rd668, %rd667, %rd666, %rd664;
	xor.b64  	%rd669, %rd668, %rd656;
	mov.b64 	{%r374, %r375}, %rd669;
	shf.l.wrap.b32 	%r376, %r374, %r375, 1;
	shf.l.wrap.b32 	%r377, %r375, %r374, 1;
	mov.b64 	%rd670, {%r377, %r376};
	add.s64 	%rd671, %rd614, %rd577;
	shl.b64 	%rd672, %rd577, 1;
	and.b64  	%rd673, %rd672, 8589934590;
	and.b64  	%rd674, %rd614, 4294967295;
	mad.lo.s64 	%rd675, %rd674, %rd673, %rd671;
	xor.b64  	%rd676, %rd675, %rd663;
	mov.b64 	{%r378, %r379}, %rd676;
	mov.b64 	%rd677, {%r379, %r378};
	add.s64 	%rd678, %rd677, %rd640;
	shl.b64 	%rd679, %rd640, 1;
	and.b64  	%rd680, %rd679, 8589934590;
	and.b64  	%rd681, %rd677, 4294967295;
	mad.lo.s64 	%rd682, %rd681, %rd680, %rd678;
	xor.b64  	%rd683, %rd682, %rd614;
	mov.b64 	{%r380, %r381}, %rd683;
	shf.l.wrap.b32 	%r382, %r381, %r380, 8;
	shf.l.wrap.b32 	%r383, %r380, %r381, 8;
	mov.b64 	%rd684, {%r383, %r382};
	add.s64 	%rd685, %rd684, %rd675;
	shl.b64 	%rd686, %rd675, 1;
	and.b64  	%rd687, %rd686, 8589934590;
	and.b64  	%rd688, %rd684, 4294967295;
	mad.lo.s64 	%rd689, %rd688, %rd687, %rd685;
	xor.b64  	%rd690, %rd689, %rd677;
	mov.b64 	{%r384, %r385}, %rd690;
	shf.l.wrap.b32 	%r386, %r385, %r384, 16;
	shf.l.wrap.b32 	%r387, %r384, %r385, 16;
	mov.b64 	%rd691, {%r387, %r386};
	add.s64 	%rd692, %rd691, %rd682;
	shl.b64 	%rd693, %rd682, 1;
	and.b64  	%rd694, %rd693, 8589934590;
	and.b64  	%rd695, %rd691, 4294967295;
	mad.lo.s64 	%rd696, %rd695, %rd694, %rd692;
	xor.b64  	%rd697, %rd696, %rd684;
	mov.b64 	{%r388, %r389}, %rd697;
	shf.l.wrap.b32 	%r390, %r388, %r389, 1;
	shf.l.wrap.b32 	%r391, %r389, %r388, 1;
	mov.b64 	%rd698, {%r391, %r390};
	add.s64 	%rd699, %rd642, %rd605;
	shl.b64 	%rd700, %rd605, 1;
	and.b64  	%rd701, %rd700, 8589934590;
	and.b64  	%rd702, %rd642, 4294967295;
	mad.lo.s64 	%rd703, %rd702, %rd701, %rd699;
	xor.b64  	%rd704, %rd703, %rd579;
	mov.b64 	{%r392, %r393}, %rd704;
	mov.b64 	%rd705, {%r393, %r392};
	add.s64 	%rd706, %rd705, %rd668;
	shl.b64 	%rd707, %rd668, 1;
	and.b64  	%rd708, %rd707, 8589934590;
	and.b64  	%rd709, %rd705, 4294967295;
	mad.lo.s64 	%rd710, %rd709, %rd708, %rd706;
	xor.b64  	%rd711, %rd710, %rd642;
	mov.b64 	{%r394, %r395}, %rd711;
	shf.l.wrap.b32 	%r396, %r395, %r394, 8;
	shf.l.wrap.b32 	%r397, %r394, %r395, 8;
	mov.b64 	%rd712, {%r397, %r396};
	add.s64 	%rd713, %rd712, %rd703;
	shl.b64 	%rd714, %rd703, 1;
	and.b64  	%rd715, %rd714, 8589934590;
	and.b64  	%rd716, %rd712, 4294967295;
	mad.lo.s64 	%rd717, %rd716, %rd715, %rd713;
	xor.b64  	%rd718, %rd717, %rd705;
	mov.b64 	{%r398, %r399}, %rd718;
	shf.l.wrap.b32 	%r400, %r399, %r398, 16;
	shf.l.wrap.b32 	%r401, %r398, %r399, 16;
	mov.b64 	%rd719, {%r401, %r400};
	add.s64 	%rd720, %rd719, %rd710;
	shl.b64 	%rd721, %rd710, 1;
	and.b64  	%rd722, %rd721, 8589934590;
	and.b64  	%rd723, %rd719, 4294967295;
	mad.lo.s64 	%rd724, %rd723, %rd722, %rd720;
	xor.b64  	%rd725, %rd724, %rd712;
	mov.b64 	{%r402, %r403}, %rd725;
	shf.l.wrap.b32 	%r404, %r402, %r403, 1;
	shf.l.wrap.b32 	%r405, %r403, %r402, 1;
	mov.b64 	%rd726, {%r405, %r404};
	add.s64 	%rd727, %rd670, %rd633;
	shl.b64 	%rd728, %rd633, 1;
	and.b64  	%rd729, %rd728, 8589934590;
	and.b64  	%rd730, %rd670, 4294967295;
	mad.lo.s64 	%rd731, %rd730, %rd729, %rd727;
	xor.b64  	%rd732, %rd731, %rd607;
	mov.b64 	{%r406, %r407}, %rd732;
	mov.b64 	%rd733, {%r407, %r406};
	add.s64 	%rd734, %rd733, %rd584;
	shl.b64 	%rd735, %rd584, 1;
	and.b64  	%rd736, %rd735, 8589934590;
	and.b64  	%rd737, %rd733, 4294967295;
	mad.lo.s64 	%rd738, %rd737, %rd736, %rd734;
	xor.b64  	%rd739, %rd738, %rd670;
	mov.b64 	{%r408, %r409}, %rd739;
	shf.l.wrap.b32 	%r410, %r409, %r408, 8;
	shf.l.wrap.b32 	%r411, %r408, %r409, 8;
	mov.b64 	%rd740, {%r411, %r410};
	add.s64 	%rd741, %rd740, %rd731;
	shl.b64 	%rd742, %rd731, 1;
	and.b64  	%rd743, %rd742, 8589934590;
	and.b64  	%rd744, %rd740, 4294967295;
	mad.lo.s64 	%rd745, %rd744, %rd743, %rd741;
	xor.b64  	%rd746, %rd745, %rd733;
	mov.b64 	{%r412, %r413}, %rd746;
	shf.l.wrap.b32 	%r414, %r413, %r412, 16;
	shf.l.wrap.b32 	%r415, %r412, %r413, 16;
	mov.b64 	%rd747, {%r415, %r414};
	add.s64 	%rd748, %rd747, %rd738;
	shl.b64 	%rd749, %rd738, 1;
	and.b64  	%rd750, %rd749, 8589934590;
	and.b64  	%rd751, %rd747, 4294967295;
	mad.lo.s64 	%rd752, %rd751, %rd750, %rd748;
	xor.b64  	%rd753, %rd752, %rd740;
	mov.b64 	{%r416, %r417}, %rd753;
	shf.l.wrap.b32 	%r418, %r416, %r417, 1;
	shf.l.wrap.b32 	%r419, %r417, %r416, 1;
	mov.b64 	%rd754, {%r419, %r418};
	add.s64 	%rd755, %rd586, %rd661;
	shl.b64 	%rd756, %rd661, 1;
	and.b64  	%rd757, %rd756, 8589934590;
	and.b64  	%rd758, %rd586, 4294967295;
	mad.lo.s64 	%rd759, %rd758, %rd757, %rd755;
	xor.b64  	%rd760, %rd759, %rd635;
	mov.b64 	{%r420, %r421}, %rd760;
	mov.b64 	%rd761, {%r421, %r420};
	add.s64 	%rd762, %rd761, %rd612;
	shl.b64 	%rd763, %rd612, 1;
	and.b64  	%rd764, %rd763, 8589934590;
	and.b64  	%rd765, %rd761, 4294967295;
	mad.lo.s64 	%rd766, %rd765, %rd764, %rd762;
	xor.b64  	%rd767, %rd766, %rd586;
	mov.b64 	{%r422, %r423}, %rd767;
	shf.l.wrap.b32 	%r424, %r423, %r422, 8;
	shf.l.wrap.b32 	%r425, %r422, %r423, 8;
	mov.b64 	%rd768, {%r425, %r424};
	add.s64 	%rd769, %rd768, %rd759;
	shl.b64 	%rd770, %rd759, 1;
	and.b64  	%rd771, %rd770, 8589934590;
	and.b64  	%rd772, %rd768, 4294967295;
	mad.lo.s64 	%rd773, %rd772, %rd771, %rd769;
	xor.b64  	%rd774, %rd773, %rd761;
	mov.b64 	{%r426, %r427}, %rd774;
	shf.l.wrap.b32 	%r428, %r427, %r426, 16;
	shf.l.wrap.b32 	%r429, %r426, %r427, 16;
	mov.b64 	%rd775, {%r429, %r428};
	add.s64 	%rd776, %rd775, %rd766;
	shl.b64 	%rd777, %rd766, 1;
	and.b64  	%rd778, %rd777, 8589934590;
	and.b64  	%rd779, %rd775, 4294967295;
	mad.lo.s64 	%rd780, %rd779, %rd778, %rd776;
	xor.b64  	%rd781, %rd780, %rd768;
	mov.b64 	{%r430, %r431}, %rd781;
	shf.l.wrap.b32 	%r432, %r430, %r431, 1;
	shf.l.wrap.b32 	%r433, %r431, %r430, 1;
	mov.b64 	%rd782, {%r433, %r432};
	st.shared.u64 	[%r9], %rd689;
	st.shared.u64 	[%r9+8], %rd717;
	st.shared.u64 	[%r9+16], %rd745;
	st.shared.u64 	[%r9+24], %rd773;
	st.shared.u64 	[%r9+32], %rd782;
	st.shared.u64 	[%r9+40], %rd698;
	st.shared.u64 	[%r9+48], %rd726;
	st.shared.u64 	[%r9+56], %rd754;
	st.shared.u64 	[%r9+64], %rd752;
	st.shared.u64 	[%r9+72], %rd780;
	st.shared.u64 	[%r9+80], %rd696;
	st.shared.u64 	[%r9+88], %rd724;
	st.shared.u64 	[%r9+96], %rd719;
	st.shared.u64 	[%r9+104], %rd747;
	st.shared.u64 	[%r9+112], %rd775;
	st.shared.u64 	[%r9+120], %rd691;
$L__BB1_38:
	setp.gt.u32 	%p33, %r1046, 7;
	bar.warp.sync 	-1;
	@%p33 bra 	$L__BB1_40;
	ld.shared.u64 	%rd783, [%r10];
	ld.shared.u64 	%rd784, [%r10+8];
	ld.shared.u64 	%rd785, [%r10+128];
	ld.shared.u64 	%rd786, [%r10+136];
	ld.shared.u64 	%rd787, [%r10+256];
	ld.shared.u64 	%rd788, [%r10+264];
	ld.shared.u64 	%rd789, [%r10+384];
	ld.shared.u64 	%rd790, [%r10+392];
	ld.shared.u64 	%rd791, [%r10+512];
	ld.shared.u64 	%rd792, [%r10+520];
	ld.shared.u64 	%rd793, [%r10+640];
	ld.shared.u64 	%rd794, [%r10+648];
	ld.shared.u64 	%rd795, [%r10+768];
	ld.shared.u64 	%rd796, [%r10+776];
	ld.shared.u64 	%rd797, [%r10+896];
	ld.shared.u64 	%rd798, [%r10+904];
	add.s64 	%rd799, %rd787, %rd783;
	shl.b64 	%rd800, %rd783, 1;
	and.b64  	%rd801, %rd800, 8589934590;
	and.b64  	%rd802, %rd787, 4294967295;
	mad.lo.s64 	%rd803, %rd802, %rd801, %rd799;
	xor.b64  	%rd804, %rd795, %rd803;
	mov.b64 	{%r434, %r435}, %rd804;
	mov.b64 	%rd805, {%r435, %r434};
	add.s64 	%rd806, %rd805, %rd791;
	shl.b64 	%rd807, %rd791, 1;
	and.b64  	%rd808, %rd807, 8589934590;
	and.b64  	%rd809, %rd805, 4294967295;
	mad.lo.s64 	%rd810, %rd809, %rd808, %rd806;
	xor.b64  	%rd811, %rd810, %rd787;
	mov.b64 	{%r436, %r437}, %rd811;
	shf.l.wrap.b32 	%r438, %r437, %r436, 8;
	shf.l.wrap.b32 	%r439, %r436, %r437, 8;
	mov.b64 	%rd812, {%r439, %r438};
	add.s64 	%rd813, %rd812, %rd803;
	shl.b64 	%rd814, %rd803, 1;
	and.b64  	%rd815, %rd814, 8589934590;
	and.b64  	%rd816, %rd812, 4294967295;
	mad.lo.s64 	%rd817, %rd816, %rd815, %rd813;
	xor.b64  	%rd818, %rd817, %rd805;
	mov.b64 	{%r440, %r441}, %rd818;
	shf.l.wrap.b32 	%r442, %r441, %r440, 16;
	shf.l.wrap.b32 	%r443, %r440, %r441, 16;
	mov.b64 	%rd819, {%r443, %r442};
	add.s64 	%rd820, %rd819, %rd810;
	shl.b64 	%rd821, %rd810, 1;
	and.b64  	%rd822, %rd821, 8589934590;
	and.b64  	%rd823, %rd819, 4294967295;
	mad.lo.s64 	%rd824, %rd823, %rd822, %rd820;
	xor.b64  	%rd825, %rd824, %rd812;
	mov.b64 	{%r444, %r445}, %rd825;
	shf.l.wrap.b32 	%r446, %r444, %r445, 1;
	shf.l.wrap.b32 	%r447, %r445, %r444, 1;
	mov.b64 	%rd826, {%r447, %r446};
	add.s64 	%rd827, %rd788, %rd784;
	shl.b64 	%rd828, %rd784, 1;
	and.b64  	%rd829, %rd828, 8589934590;
	and.b64  	%rd830, %rd788, 4294967295;
	mad.lo.s64 	%rd831, %rd830, %rd829, %rd827;
	xor.b64  	%rd832, %rd796, %rd831;
	mov.b64 	{%r448, %r449}, %rd832;
	mov.b64 	%rd833, {%r449, %r448};
	add.s64 	%rd834, %rd833, %rd792;
	shl.b64 	%rd835, %rd792, 1;
	and.b64  	%rd836, %rd835, 8589934590;
	and.b64  	%rd837, %rd833, 4294967295;
	mad.lo.s64 	%rd838, %rd837, %rd836, %rd834;
	xor.b64  	%rd839, %rd838, %rd788;
	mov.b64 	{%r450, %r451}, %rd839;
	shf.l.wrap.b32 	%r452, %r451, %r450, 8;
	shf.l.wrap.b32 	%r453, %r450, %r451, 8;
	mov.b64 	%rd840, {%r453, %r452};
	add.s64 	%rd841, %rd840, %rd831;
	shl.b64 	%rd842, %rd831, 1;
	and.b64  	%rd843, %rd842, 8589934590;
	and.b64  	%rd844, %rd840, 4294967295;
	mad.lo.s64 	%rd845, %rd844, %rd843, %rd841;
	xor.b64  	%rd846, %rd845, %rd833;
	mov.b64 	{%r454, %r455}, %rd846;
	shf.l.wrap.b32 	%r456, %r455, %r454, 16;
	shf.l.wrap.b32 	%r457, %r454, %r455, 16;
	mov.b64 	%rd847, {%r457, %r456};
	add.s64 	%rd848, %rd847, %rd838;
	shl.b64 	%rd849, %rd838, 1;
	and.b64  	%rd850, %rd849, 8589934590;
	and.b64  	%rd851, %rd847, 4294967295;
	mad.lo.s64 	%rd852, %rd851, %rd850, %rd848;
	xor.b64  	%rd853, %rd852, %rd840;
	mov.b64 	{%r458, %r459}, %rd853;
	shf.l.wrap.b32 	%r460, %r458, %r459, 1;
	shf.l.wrap.b32 	%r461, %r459, %r458, 1;
	mov.b64 	%rd854, {%r461, %r460};
	add.s64 	%rd855, %rd789, %rd785;
	shl.b64 	%rd856, %rd785, 1;
	and.b64  	%rd857, %rd856, 8589934590;
	and.b64  	%rd858, %rd789, 4294967295;
	mad.lo.s64 	%rd859, %rd858, %rd857, %rd855;
	xor.b64  	%rd860, %rd797, %rd859;
	mov.b64 	{%r462, %r463}, %rd860;
	mov.b64 	%rd861, {%r463, %r462};
	add.s64 	%rd862, %rd861, %rd793;
	shl.b64 	%rd863, %rd793, 1;
	and.b64  	%rd864, %rd863, 8589934590;
	and.b64  	%rd865, %rd861, 4294967295;
	mad.lo.s64 	%rd866, %rd865, %rd864, %rd862;
	xor.b64  	%rd867, %rd866, %rd789;
	mov.b64 	{%r464, %r465}, %rd867;
	shf.l.wrap.b32 	%r466, %r465, %r464, 8;
	shf.l.wrap.b32 	%r467, %r464, %r465, 8;
	mov.b64 	%rd868, {%r467, %r466};
	add.s64 	%rd869, %rd868, %rd859;
	shl.b64 	%rd870, %rd859, 1;
	and.b64  	%rd871, %rd870, 8589934590;
	and.b64  	%rd872, %rd868, 4294967295;
	mad.lo.s64 	%rd873, %rd872, %rd871, %rd869;
	xor.b64  	%rd874, %rd873, %rd861;
	mov.b64 	{%r468, %r469}, %rd874;
	shf.l.wrap.b32 	%r470, %r469, %r468, 16;
	shf.l.wrap.b32 	%r471, %r468, %r469, 16;
	mov.b64 	%rd875, {%r471, %r470};
	add.s64 	%rd876, %rd875, %rd866;
	shl.b64 	%rd877, %rd866, 1;
	and.b64  	%rd878, %rd877, 8589934590;
	and.b64  	%rd879, %rd875, 4294967295;
	mad.lo.s64 	%rd880, %rd879, %rd878, %rd876;
	xor.b64  	%rd881, %rd880, %rd868;
	mov.b64 	{%r472, %r473}, %rd881;
	shf.l.wrap.b32 	%r474, %r472, %r473, 1;
	shf.l.wrap.b32 	%r475, %r473, %r472, 1;
	mov.b64 	%rd882, {%r475, %r474};
	add.s64 	%rd883, %rd790, %rd786;
	shl.b64 	%rd884, %rd786, 1;
	and.b64  	%rd885, %rd884, 8589934590;
	and.b64  	%rd886, %rd790, 4294967295;
	mad.lo.s64 	%rd887, %rd886, %rd885, %rd883;
	xor.b64  	%rd888, %rd798, %rd887;
	mov.b64 	{%r476, %r477}, %rd888;
	mov.b64 	%rd889, {%r477, %r476};
	add.s64 	%rd890, %rd889, %rd794;
	shl.b64 	%rd891, %rd794, 1;
	and.b64  	%rd892, %rd891, 8589934590;
	and.b64  	%rd893, %rd889, 4294967295;
	mad.lo.s64 	%rd894, %rd893, %rd892, %rd890;
	xor.b64  	%rd895, %rd894, %rd790;
	mov.b64 	{%r478, %r479}, %rd895;
	shf.l.wrap.b32 	%r480, %r479, %r478, 8;
	shf.l.wrap.b32 	%r481, %r478, %r479, 8;
	mov.b64 	%rd896, {%r481, %r480};
	add.s64 	%rd897, %rd896, %rd887;
	shl.b64 	%rd898, %rd887, 1;
	and.b64  	%rd899, %rd898, 8589934590;
	and.b64  	%rd900, %rd896, 4294967295;
	mad.lo.s64 	%rd901, %rd900, %rd899, %rd897;
	xor.b64  	%rd902, %rd901, %rd889;
	mov.b64 	{%r482, %r483}, %rd902;
	shf.l.wrap.b32 	%r484, %r483, %r482, 16;
	shf.l.wrap.b32 	%r485, %r482, %r483, 16;
	mov.b64 	%rd903, {%r485, %r484};
	add.s64 	%rd904, %rd903, %rd894;
	shl.b64 	%rd905, %rd894, 1;
	and.b64  	%rd906, %rd905, 8589934590;
	and.b64  	%rd907, %rd903, 4294967295;
	mad.lo.s64 	%rd908, %rd907, %rd906, %rd904;
	xor.b64  	%rd909, %rd908, %rd896;
	mov.b64 	{%r486, %r487}, %rd909;
	shf.l.wrap.b32 	%r488, %r486, %r487, 1;
	shf.l.wrap.b32 	%r489, %r487, %r486, 1;
	mov.b64 	%rd910, {%r489, %r488};
	add.s64 	%rd911, %rd854, %rd817;
	shl.b64 	%rd912, %rd817, 1;
	and.b64  	%rd913, %rd912, 8589934590;
	and.b64  	%rd914, %rd854, 4294967295;
	mad.lo.s64 	%rd915, %rd914, %rd913, %rd911;
	xor.b64  	%rd916, %rd915, %rd903;
	mov.b64 	{%r490, %r491}, %rd916;
	mov.b64 	%rd917, {%r491, %r490};
	add.s64 	%rd918, %rd917, %rd880;
	shl.b64 	%rd919, %rd880, 1;
	and.b64  	%rd920, %rd919, 8589934590;
	and.b64  	%rd921, %rd917, 4294967295;
	mad.lo.s64 	%rd922, %rd921, %rd920, %rd918;
	xor.b64  	%rd923, %rd922, %rd854;
	mov.b64 	{%r492, %r493}, %rd923;
	shf.l.wrap.b32 	%r494, %r493, %r492, 8;
	shf.l.wrap.b32 	%r495, %r492, %r493, 8;
	mov.b64 	%rd924, {%r495, %r494};
	add.s64 	%rd925, %rd924, %rd915;
	shl.b64 	%rd926, %rd915, 1;
	and.b64  	%rd927, %rd926, 8589934590;
	and.b64  	%rd928, %rd924, 4294967295;
	mad.lo.s64 	%rd929, %rd928, %rd927, %rd925;
	xor.b64  	%rd930, %rd929, %rd917;
	mov.b64 	{%r496, %r497}, %rd930;
	shf.l.wrap.b32 	%r498, %r497, %r496, 16;
	shf.l.wrap.b32 	%r499, %r496, %r497, 16;
	mov.b64 	%rd931, {%r499, %r498};
	add.s64 	%rd932, %rd931, %rd922;
	shl.b64 	%rd933, %rd922, 1;
	and.b64  	%rd934, %rd933, 8589934590;
	and.b64  	%rd935, %rd931, 4294967295;
	mad.lo.s64 	%rd936, %rd935, %rd934, %rd932;
	xor.b64  	%rd937, %rd936, %rd924;
	mov.b64 	{%r500, %r501}, %rd937;
	shf.l.wrap.b32 	%r502, %r500, %r501, 1;
	shf.l.wrap.b32 	%r503, %r501, %r500, 1;
	mov.b64 	%rd938, {%r503, %r502};
	add.s64 	%rd939, %rd882, %rd845;
	shl.b64 	%rd940, %rd845, 1;
	and.b64  	%rd941, %rd940, 8589934590;
	and.b64  	%rd942, %rd882, 4294967295;
	mad.lo.s64 	%rd943, %rd942, %rd941, %rd939;
	xor.b64  	%rd944, %rd943, %rd819;
	mov.b64 	{%r504, %r505}, %rd944;
	mov.b64 	%rd945, {%r505, %r504};
	add.s64 	%rd946, %rd945, %rd908;
	shl.b64 	%rd947, %rd908, 1;
	and.b64  	%rd948, %rd947, 8589934590;
	and.b64  	%rd949, %rd945, 4294967295;
	mad.lo.s64 	%rd950, %rd949, %rd948, %rd946;
	xor.b64  	%rd951, %rd950, %rd882;
	mov.b64 	{%r506, %r507}, %rd951;
	shf.l.wrap.b32 	%r508, %r507, %r506, 8;
	shf.l.wrap.b32 	%r509, %r506, %r507, 8;
	mov.b64 	%rd952, {%r509, %r508};
	add.s64 	%rd953, %rd952, %rd943;
	shl.b64 	%rd954, %rd943, 1;
	and.b64  	%rd955, %rd954, 8589934590;
	and.b64  	%rd956, %rd952, 4294967295;
	mad.lo.s64 	%rd957, %rd956, %rd955, %rd953;
	xor.b64  	%rd958, %rd957, %rd945;
	mov.b64 	{%r510, %r511}, %rd958;
	shf.l.wrap.b32 	%r512, %r511, %r510, 16;
	shf.l.wrap.b32 	%r513, %r510, %r511, 16;
	mov.b64 	%rd959, {%r513, %r512};
	add.s64 	%rd960, %rd959, %rd950;
	shl.b64 	%rd961, %rd950, 1;
	and.b64  	%rd962, %rd961, 8589934590;
	and.b64  	%rd963, %rd959, 4294967295;
	mad.lo.s64 	%rd964, %rd963, %rd962, %rd960;
	xor.b64  	%rd965, %rd964, %rd952;
	mov.b64 	{%r514, %r515}, %rd965;
	shf.l.wrap.b32 	%r516, %r514, %r515, 1;
	shf.l.wrap.b32 	%r517, %r515, %r514, 1;
	mov.b64 	%rd966, {%r517, %r516};
	add.s64 	%rd967, %rd910, %rd873;
	shl.b64 	%rd968, %rd873, 1;
	and.b64  	%rd969, %rd968, 8589934590;
	and.b64  	%rd970, %rd910, 4294967295;
	mad.lo.s64 	%rd971, %rd970, %rd969, %rd967;
	xor.b64  	%rd972, %rd971, %rd847;
	mov.b64 	{%r518, %r519}, %rd972;
	mov.b64 	%rd973, {%r519, %r518};
	add.s64 	%rd974, %rd973, %rd824;
	shl.b64 	%rd975, %rd824, 1;
	and.b64  	%rd976, %rd975, 8589934590;
	and.b64  	%rd977, %rd973, 4294967295;
	mad.lo.s64 	%rd978, %rd977, %rd976, %rd974;
	xor.b64  	%rd979, %rd978, %rd910;
	mov.b64 	{%r520, %r521}, %rd979;
	shf.l.wrap.b32 	%r522, %r521, %r520, 8;
	shf.l.wrap.b32 	%r523, %r520, %r521, 8;
	mov.b64 	%rd980, {%r523, %r522};
	add.s64 	%rd981, %rd980, %rd971;
	shl.b64 	%rd982, %rd971, 1;
	and.b64  	%rd983, %rd982, 8589934590;
	and.b64  	%rd984, %rd980, 4294967295;
	mad.lo.s64 	%rd985, %rd984, %rd983, %rd981;
	xor.b64  	%rd986, %rd985, %rd973;
	mov.b64 	{%r524, %r525}, %rd986;
	shf.l.wrap.b32 	%r526, %r525, %r524, 16;
	shf.l.wrap.b32 	%r527, %r524, %r525, 16;
	mov.b64 	%rd987, {%r527, %r526};
	add.s64 	%rd988, %rd987, %rd978;
	shl.b64 	%rd989, %rd978, 1;
	and.b64  	%rd990, %rd989, 8589934590;
	and.b64  	%rd991, %rd987, 4294967295;
	mad.lo.s64 	%rd992, %rd991, %rd990, %rd988;
	xor.b64  	%rd993, %rd992, %rd980;
	mov.b64 	{%r528, %r529}, %rd993;
	shf.l.wrap.b32 	%r530, %r528, %r529, 1;
	shf.l.wrap.b32 	%r531, %r529, %r528, 1;
	mov.b64 	%rd994, {%r531, %r530};
	add.s64 	%rd995, %rd826, %rd901;
	shl.b64 	%rd996, %rd901, 1;
	and.b64  	%rd997, %rd996, 8589934590;
	and.b64  	%rd998, %rd826, 4294967295;
	mad.lo.s64 	%rd999, %rd998, %rd997, %rd995;
	xor.b64  	%rd1000, %rd999, %rd875;
	mov.b64 	{%r532, %r533}, %rd1000;
	mov.b64 	%rd1001, {%r533, %r532};
	add.s64 	%rd1002, %rd1001, %rd852;
	shl.b64 	%rd1003, %rd852, 1;
	and.b64  	%rd1004, %rd1003, 8589934590;
	and.b64  	%rd1005, %rd1001, 4294967295;
	mad.lo.s64 	%rd1006, %rd1005, %rd1004, %rd1002;
	xor.b64  	%rd1007, %rd1006, %rd826;
	mov.b64 	{%r534, %r535}, %rd1007;
	shf.l.wrap.b32 	%r536, %r535, %r534, 8;
	shf.l.wrap.b32 	%r537, %r534, %r535, 8;
	mov.b64 	%rd1008, {%r537, %r536};
	add.s64 	%rd1009, %rd1008, %rd999;
	shl.b64 	%rd1010, %rd999, 1;
	and.b64  	%rd1011, %rd1010, 8589934590;
	and.b64  	%rd1012, %rd1008, 4294967295;
	mad.lo.s64 	%rd1013, %rd1012, %rd1011, %rd1009;
	xor.b64  	%rd1014, %rd1013, %rd1001;
	mov.b64 	{%r538, %r539}, %rd1014;
	shf.l.wrap.b32 	%r540, %r539, %r538, 16;
	shf.l.wrap.b32 	%r541, %r538, %r539, 16;
	mov.b64 	%rd1015, {%r541, %r540};
	add.s64 	%rd1016, %rd1015, %rd1006;
	shl.b64 	%rd1017, %rd1006, 1;
	and.b64  	%rd1018, %rd1017, 8589934590;
	and.b64  	%rd1019, %rd1015, 4294967295;
	mad.lo.s64 	%rd1020, %rd1019, %rd1018, %rd1016;
	xor.b64  	%rd1021, %rd1020, %rd1008;
	mov.b64 	{%r542, %r543}, %rd1021;
	shf.l.wrap.b32 	%r544, %r542, %r543, 1;
	shf.l.wrap.b32 	%r545, %r543, %r542, 1;
	mov.b64 	%rd1022, {%r545, %r544};
	st.shared.u64 	[%r10], %rd929;
	st.shared.u64 	[%r10+8], %rd957;
	st.shared.u64 	[%r10+128], %rd985;
	st.shared.u64 	[%r10+136], %rd1013;
	st.shared.u64 	[%r10+256], %rd1022;
	st.shared.u64 	[%r10+264], %rd938;
	st.shared.u64 	[%r10+384], %rd966;
	st.shared.u64 	[%r10+392], %rd994;
	st.shared.u64 	[%r10+512], %rd992;
	st.shared.u64 	[%r10+520], %rd1020;
	st.shared.u64 	[%r10+640], %rd936;
	st.shared.u64 	[%r10+648], %rd964;
	st.shared.u64 	[%r10+768], %rd959;
	st.shared.u64 	[%r10+776], %rd987;
	st.shared.u64 	[%r10+896], %rd1015;
	st.shared.u64 	[%r10+904], %rd931;
$L__BB1_40:
	setp.gt.u32 	%p34, %r1046, 127;
	bar.warp.sync 	-1;
	@%p34 bra 	$L__BB1_43;
	mov.u32 	%r1041, %r1046;
$L__BB1_42:
	shl.b32 	%r546, %r1041, 3;
	mov.u32 	%r547, _ZZ20argon2id_fill_kernelE9scratch_q;
	add.s32 	%r548, %r547, %r546;
	ld.shared.u64 	%rd1023, [%r548];
	mov.u32 	%r549, _ZZ20argon2id_fill_kernelE9scratch_r;
	add.s32 	%r550, %r549, %r546;
	ld.shared.u64 	%rd1024, [%r550];
	xor.b64  	%rd1025, %rd1024, %rd1023;
	mov.u32 	%r551, _ZZ20argon2id_fill_kernelE13address_block;
	add.s32 	%r552, %r551, %r546;
	st.shared.u64 	[%r552], %rd1025;
	add.s32 	%r37, %r1041, 32;
	setp.lt.u32 	%p35, %r1041, 96;
	mov.u32 	%r1041, %r37;
	@%p35 bra 	$L__BB1_42;
$L__BB1_43:
	bar.warp.sync 	-1;
	shl.b32 	%r553, %r29, 3;
	mov.u32 	%r554, _ZZ20argon2id_fill_kernelE13address_block;
	add.s32 	%r555, %r554, %r553;
	ld.shared.u32 	%rd2040, [%r555];
	bra.uni 	$L__BB1_45;
$L__BB1_44:
	mul.wide.u32 	%rd50, %r27, 1024;
	add.s64 	%rd51, %rd5, %rd50;
	ld.global.u32 	%rd2040, [%rd51];
$L__BB1_45:
	setp.ne.s32 	%p36, %r1030, 0;
	@%p36 bra 	$L__BB1_49;
	setp.ne.s32 	%p37, %r1031, 0;
	@%p37 bra 	$L__BB1_48;
	add.s32 	%r556, %r1035, -1;
	cvt.u64.u32 	%rd2041, %r556;
	bra.uni 	$L__BB1_50;
$L__BB1_48:
	cvt.u64.u32 	%rd1027, %r1035;
	add.s64 	%rd2041, %rd8, %rd1027;
	bra.uni 	$L__BB1_50;
$L__BB1_49:
	cvt.u64.u32 	%rd1026, %r1035;
	add.s64 	%rd2041, %rd7, %rd1026;
$L__BB1_50:
	mul.lo.s64 	%rd1028, %rd2040, %rd2040;
	shr.u64 	%rd1029, %rd1028, 32;
	mul.lo.s64 	%rd1030, %rd2041, %rd1029;
	shr.u64 	%rd1031, %rd1030, 32;
	not.b64 	%rd1032, %rd1031;
	add.s64 	%rd1033, %rd2041, %rd9;
	add.s64 	%rd17, %rd1033, %rd1032;
	and.b64  	%rd1034, %rd17, -4294967296;
	setp.ne.s64 	%p38, %rd1034, 0;
	@%p38 bra 	$L__BB1_52;
	cvt.u32.u64 	%r557, %rd3;
	cvt.u32.u64 	%r558, %rd17;
	rem.u32 	%r559, %r558, %r557;
	cvt.u64.u32 	%rd2042, %r559;
	bra.uni 	$L__BB1_53;
$L__BB1_52:
	rem.u64 	%rd2042, %rd17, %rd3;
$L__BB1_53:
	setp.ne.s32 	%p39, %r1030, 0;
	mul.wide.u32 	%rd21, %r1037, 128;
	mul.wide.u32 	%rd22, %r27, 128;
	shl.b64 	%rd23, %rd2042, 7;
	@%p39 bra 	$L__BB1_64;
	setp.gt.u32 	%p46, %r1046, 127;
	@%p46 bra 	$L__BB1_57;
	mov.u32 	%r1042, %r1046;
$L__BB1_56:
	cvt.u64.u32 	%rd1534, %r1042;
	add.s64 	%rd1535, %rd22, %rd1534;
	shl.b64 	%rd1536, %rd1535, 3;
	add.s64 	%rd1537, %rd5, %rd1536;
	ld.global.u64 	%rd1538, [%rd1537];
	add.s64 	%rd1539, %rd23, %rd1534;
	shl.b64 	%rd1540, %rd1539, 3;
	add.s64 	%rd1541, %rd5, %rd1540;
	ld.global.u64 	%rd1542, [%rd1541];
	xor.b64  	%rd1543, %rd1542, %rd1538;
	shl.b32 	%r794, %r1042, 3;
	mov.u32 	%r795, _ZZ20argon2id_fill_kernelE9scratch_r;
	add.s32 	%r796, %r795, %r794;
	st.shared.u64 	[%r796], %rd1543;
	mov.u32 	%r797, _ZZ20argon2id_fill_kernelE9scratch_q;
	add.s32 	%r798, %r797, %r794;
	st.shared.u64 	[%r798], %rd1543;
	add.s32 	%r39, %r1042, 32;
	setp.lt.u32 	%p47, %r1042, 96;
	mov.u32 	%r1042, %r39;
	@%p47 bra 	$L__BB1_56;
$L__BB1_57:
	setp.gt.u32 	%p48, %r1046, 7;
	bar.warp.sync 	-1;
	@%p48 bra 	$L__BB1_59;
	ld.shared.u64 	%rd1544, [%r9];
	ld.shared.u64 	%rd1545, [%r9+8];
	ld.shared.u64 	%rd1546, [%r9+16];
	ld.shared.u64 	%rd1547, [%r9+24];
	ld.shared.u64 	%rd1548, [%r9+32];
	ld.shared.u64 	%rd1549, [%r9+40];
	ld.shared.u64 	%rd1550, [%r9+48];
	ld.shared.u64 	%rd1551, [%r9+56];
	ld.shared.u64 	%rd1552, [%r9+64];
	ld.shared.u64 	%rd1553, [%r9+72];
	ld.shared.u64 	%rd1554, [%r9+80];
	ld.shared.u64 	%rd1555, [%r9+88];
	ld.shared.u64 	%rd1556, [%r9+96];
	ld.shared.u64 	%rd1557, [%r9+104];
	ld.shared.u64 	%rd1558, [%r9+112];
	ld.shared.u64 	%rd1559, [%r9+120];
	add.s64 	%rd1560, %rd1548, %rd1544;
	shl.b64 	%rd1561, %rd1544, 1;
	and.b64  	%rd1562, %rd1561, 8589934590;
	and.b64  	%rd1563, %rd1548, 4294967295;
	mad.lo.s64 	%rd1564, %rd1563, %rd1562, %rd1560;
	xor.b64  	%rd1565, %rd1556, %rd1564;
	mov.b64 	{%r799, %r800}, %rd1565;
	mov.b64 	%rd1566, {%r800, %r799};
	add.s64 	%rd1567, %rd1566, %rd1552;
	shl.b64 	%rd1568, %rd1552, 1;
	and.b64  	%rd1569, %rd1568, 8589934590;
	and.b64  	%rd1570, %rd1566, 4294967295;
	mad.lo.s64 	%rd1571, %rd1570, %rd1569, %rd1567;
	xor.b64  	%rd1572, %rd1571, %rd1548;
	mov.b64 	{%r801, %r802}, %rd1572;
	shf.l.wrap.b32 	%r803, %r802, %r801, 8;
	shf.l.wrap.b32 	%r804, %r801, %r802, 8;
	mov.b64 	%rd1573, {%r804, %r803};
	add.s64 	%rd1574, %rd1573, %rd1564;
	shl.b64 	%rd1575, %rd1564, 1;
	and.b64  	%rd1576, %rd1575, 8589934590;
	and.b64  	%rd1577, %rd1573, 4294967295;
	mad.lo.s64 	%rd1578, %rd1577, %rd1576, %rd1574;
	xor.b64  	%rd1579, %rd1578, %rd1566;
	mov.b64 	{%r805, %r806}, %rd1579;
	shf.l.wrap.b32 	%r807, %r806, %r805, 16;
	shf.l.wrap.b32 	%r808, %r805, %r806, 16;
	mov.b64 	%rd1580, {%r808, %r807};
	add.s64 	%rd1581, %rd1580, %rd1571;
	shl.b64 	%rd1582, %rd1571, 1;
	and.b64  	%rd1583, %rd1582, 8589934590;
	and.b64  	%rd1584, %rd1580, 4294967295;
	mad.lo.s64 	%rd1585, %rd1584, %rd1583, %rd1581;
	xor.b64  	%rd1586, %rd1585, %rd1573;
	mov.b64 	{%r809, %r810}, %rd1586;
	shf.l.wrap.b32 	%r811, %r809, %r810, 1;
	shf.l.wrap.b32 	%r812, %r810, %r809, 1;
	mov.b64 	%rd1587, {%r812, %r811};
	add.s64 	%rd1588, %rd1549, %rd1545;
	shl.b64 	%rd1589, %rd1545, 1;
	and.b64  	%rd1590, %rd1589, 8589934590;
	and.b64  	%rd1591, %rd1549, 4294967295;
	mad.lo.s64 	%rd1592, %rd1591, %rd1590, %rd1588;
	xor.b64  	%rd1593, %rd1557, %rd1592;
	mov.b64 	{%r813, %r814}, %rd1593;
	mov.b64 	%rd1594, {%r814, %r813};
	add.s64 	%rd1595, %rd1594, %rd1553;
	shl.b64 	%rd1596, %rd1553, 1;
	and.b64  	%rd1597, %rd1596, 8589934590;
	and.b64  	%rd1598, %rd1594, 4294967295;
	mad.lo.s64 	%rd1599, %rd1598, %rd1597, %rd1595;
	xor.b64  	%rd1600, %rd1599, %rd1549;
	mov.b64 	{%r815, %r816}, %rd1600;
	shf.l.wrap.b32 	%r817, %r816, %r815, 8;
	shf.l.wrap.b32 	%r818, %r815, %r816, 8;
	mov.b64 	%rd1601, {%r818, %r817};
	add.s64 	%rd1602, %rd1601, %rd1592;
	shl.b64 	%rd1603, %rd1592, 1;
	and.b64  	%rd1604, %rd1603, 8589934590;
	and.b64  	%rd1605, %rd1601, 4294967295;
	mad.lo.s64 	%rd1606, %rd1605, %rd1604, %rd1602;
	xor.b64  	%rd1607, %rd1606, %rd1594;
	mov.b64 	{%r819, %r820}, %rd1607;
	shf.l.wrap.b32 	%r821, %r820, %r819, 16;
	shf.l.wrap.b32 	%r822, %r819, %r820, 16;
	mov.b64 	%rd1608, {%r822, %r821};
	add.s64 	%rd1609, %rd1608, %rd1599;
	shl.b64 	%rd1610, %rd1599, 1;
	and.b64  	%rd1611, %rd1610, 8589934590;
	and.b64  	%rd1612, %rd1608, 4294967295;
	mad.lo.s64 	%rd1613, %rd1612, %rd1611, %rd1609;
	xor.b64  	%rd1614, %rd1613, %rd1601;
	mov.b64 	{%r823, %r824}, %rd1614;
	shf.l.wrap.b32 	%r825, %r823, %r824, 1;
	shf.l.wrap.b32 	%r826, %r824, %r823, 1;
	mov.b64 	%rd1615, {%r826, %r825};
	add.s64 	%rd1616, %rd1550, %rd1546;
	shl.b64 	%rd1617, %rd1546, 1;
	and.b64  	%rd1618, %rd1617, 8589934590;
	and.b64  	%rd1619, %rd1550, 4294967295;
	mad.lo.s64 	%rd1620, %rd1619, %rd1618, %rd1616;
	xor.b64  	%rd1621, %rd1558, %rd1620;
	mov.b64 	{%r827, %r828}, %rd1621;
	mov.b64 	%rd1622, {%r828, %r827};
	add.s64 	%rd1623, %rd1622, %rd1554;
	shl.b64 	%rd1624, %rd1554, 1;
	and.b64  	%rd1625, %rd1624, 8589934590;
	and.b64  	%rd1626, %rd1622, 4294967295;
	mad.lo.s64 	%rd1627, %rd1626, %rd1625, %rd1623;
	xor.b64  	%rd1628, %rd1627, %rd1550;
	mov.b64 	{%r829, %r830}, %rd1628;
	shf.l.wrap.b32 	%r831, %r830, %r829, 8;
	shf.l.wrap.b32 	%r832, %r829, %r830, 8;
	mov.b64 	%rd1629, {%r832, %r831};
	add.s64 	%rd1630, %rd1629, %rd1620;
	shl.b64 	%rd1631, %rd1620, 1;
	and.b64  	%rd1632, %rd1631, 8589934590;
	and.b64  	%rd1633, %rd1629, 4294967295;
	mad.lo.s64 	%rd1634, %rd1633, %rd1632, %rd1630;
	xor.b64  	%rd1635, %rd1634, %rd1622;
	mov.b64 	{%r833, %r834}, %rd1635;
	shf.l.wrap.b32 	%r835, %r834, %r833, 16;
	shf.l.wrap.b32 	%r836, %r833, %r834, 16;
	mov.b64 	%rd1636, {%r836, %r835};
	add.s64 	%rd1637, %rd1636, %rd1627;
	shl.b64 	%rd1638, %rd1627, 1;
	and.b64  	%rd1639, %rd1638, 8589934590;
	and.b64  	%rd1640, %rd1636, 4294967295;
	mad.lo.s64 	%rd1641, %rd1640, %rd1639, %rd1637;
	xor.b64  	%rd1642, %rd1641, %rd1629;
	mov.b64 	{%r837, %r838}, %rd1642;
	shf.l.wrap.b32 	%r839, %r837, %r838, 1;
	shf.l.wrap.b32 	%r840, %r838, %r837, 1;
	mov.b64 	%rd1643, {%r840, %r839};
	add.s64 	%rd1644, %rd1551, %rd1547;
	shl.b64 	%rd1645, %rd1547, 1;
	and.b64  	%rd1646, %rd1645, 8589934590;
	and.b64  	%rd1647, %rd1551, 4294967295;
	mad.lo.s64 	%rd1648, %rd1647, %rd1646, %rd1644;
	xor.b64  	%rd1649, %rd1559, %rd1648;
	mov.b64 	{%r841, %r842}, %rd1649;
	mov.b64 	%rd1650, {%r842, %r841};
	add.s64 	%rd1651, %rd1650, %rd1555;
	shl.b64 	%rd1652, %rd1555, 1;
	and.b64  	%rd1653, %rd1652, 8589934590;
	and.b64  	%rd1654, %rd1650, 4294967295;
	mad.lo.s64 	%rd1655, %rd1654, %rd1653, %rd1651;
	xor.b64  	%rd1656, %rd1655, %rd1551;
	mov.b64 	{%r843, %r844}, %rd1656;
	shf.l.wrap.b32 	%r845, %r844, %r843, 8;
	shf.l.wrap.b32 	%r846, %r843, %r844, 8;
	mov.b64 	%rd1657, {%r846, %r845};
	add.s64 	%rd1658, %rd1657, %rd1648;
	shl.b64 	%rd1659, %rd1648, 1;
	and.b64  	%rd1660, %rd1659, 8589934590;
	and.b64  	%rd1661, %rd1657, 4294967295;
	mad.lo.s64 	%rd1662, %rd1661, %rd1660, %rd1658;
	xor.b64  	%rd1663, %rd1662, %rd1650;
	mov.b64 	{%r847, %r848}, %rd1663;
	shf.l.wrap.b32 	%r849, %r848, %r847, 16;
	shf.l.wrap.b32 	%r850, %r847, %r848, 16;
	mov.b64 	%rd1664, {%r850, %r849};
	add.s64 	%rd1665, %rd1664, %rd1655;
	shl.b64 	%rd1666, %rd1655, 1;
	and.b64  	%rd1667, %rd1666, 8589934590;
	and.b64  	%rd1668, %rd1664, 4294967295;
	mad.lo.s64 	%rd1669, %rd1668, %rd1667, %rd1665;
	xor.b64  	%rd1670, %rd1669, %rd1657;
	mov.b64 	{%r851, %r852}, %rd1670;
	shf.l.wrap.b32 	%r853, %r851, %r852, 1;
	shf.l.wrap.b32 	%r854, %r852, %r851, 1;
	mov.b64 	%rd1671, {%r854, %r853};
	add.s64 	%rd1672, %rd1615, %rd1578;
	shl.b64 	%rd1673, %rd1578, 1;
	and.b64  	%rd1674, %rd1673, 8589934590;
	and.b64  	%rd1675, %rd1615, 4294967295;
	mad.lo.s64 	%rd1676, %rd1675, %rd1674, %rd1672;
	xor.b64  	%rd1677, %rd1676, %rd1664;
	mov.b64 	{%r855, %r856}, %rd1677;
	mov.b64 	%rd1678, {%r856, %r855};
	add.s64 	%rd1679, %rd1678, %rd1641;
	shl.b64 	%rd1680, %rd1641, 1;
	and.b64  	%rd1681, %rd1680, 8589934590;
	and.b64  	%rd1682, %rd1678, 4294967295;
	mad.lo.s64 	%rd1683, %rd1682, %rd1681, %rd1679;
	xor.b64  	%rd1684, %rd1683, %rd1615;
	mov.b64 	{%r857, %r858}, %rd1684;
	shf.l.wrap.b32 	%r859, %r858, %r857, 8;
	shf.l.wrap.b32 	%r860, %r857, %r858, 8;
	mov.b64 	%rd1685, {%r860, %r859};
	add.s64 	%rd1686, %rd1685, %rd1676;
	shl.b64 	%rd1687, %rd1676, 1;
	and.b64  	%rd1688, %rd1687, 8589934590;
	and.b64  	%rd1689, %rd1685, 4294967295;
	mad.lo.s64 	%rd1690, %rd1689, %rd1688, %rd1686;
	xor.b64  	%rd1691, %rd1690, %rd1678;
	mov.b64 	{%r861, %r862}, %rd1691;
	shf.l.wrap.b32 	%r863, %r862, %r861, 16;
	shf.l.wrap.b32 	%r864, %r861, %r862, 16;
	mov.b64 	%rd1692, {%r864, %r863};
	add.s64 	%rd1693, %rd1692, %rd1683;
	shl.b64 	%rd1694, %rd1683, 1;
	and.b64  	%rd1695, %rd1694, 8589934590;
	and.b64  	%rd1696, %rd1692, 4294967295;
	mad.lo.s64 	%rd1697, %rd1696, %rd1695, %rd1693;
	xor.b64  	%rd1698, %rd1697, %rd1685;
	mov.b64 	{%r865, %r866}, %rd1698;
	shf.l.wrap.b32 	%r867, %r865, %r866, 1;
	shf.l.wrap.b32 	%r868, %r866, %r865, 1;
	mov.b64 	%rd1699, {%r868, %r867};
	add.s64 	%rd1700, %rd1643, %rd1606;
	shl.b64 	%rd1701, %rd1606, 1;
	and.b64  	%rd1702, %rd1701, 8589934590;
	and.b64  	%rd1703, %rd1643, 4294967295;
	mad.lo.s64 	%rd1704, %rd1703, %rd1702, %rd1700;
	xor.b64  	%rd1705, %rd1704, %rd1580;
	mov.b64 	{%r869, %r870}, %rd1705;
	mov.b64 	%rd1706, {%r870, %r869};
	add.s64 	%rd1707, %rd1706, %rd1669;
	shl.b64 	%rd1708, %rd1669, 1;
	and.b64  	%rd1709, %rd1708, 8589934590;
	and.b64  	%rd1710, %rd1706, 4294967295;
	mad.lo.s64 	%rd1711, %rd1710, %rd1709, %rd1707;
	xor.b64  	%rd1712, %rd1711, %rd1643;
	mov.b64 	{%r871, %r872}, %rd1712;
	shf.l.wrap.b32 	%r873, %r872, %r871, 8;
	shf.l.wrap.b32 	%r874, %r871, %r872, 8;
	mov.b64 	%rd1713, {%r874, %r873};
	add.s64 	%rd1714, %rd1713, %rd1704;
	shl.b64 	%rd1715, %rd1704, 1;
	and.b64  	%rd1716, %rd1715, 8589934590;
	and.b64  	%rd1717, %rd1713, 4294967295;
	mad.lo.s64 	%rd1718, %rd1717, %rd1716, %rd1714;
	xor.b64  	%rd1719, %rd1718, %rd1706;
	mov.b64 	{%r875, %r876}, %rd1719;
	shf.l.wrap.b32 	%r877, %r876, %r875, 16;
	shf.l.wrap.b32 	%r878, %r875, %r876, 16;
	mov.b64 	%rd1720, {%r878, %r877};
	add.s64 	%rd1721, %rd1720, %rd1711;
	shl.b64 	%rd1722, %rd1711, 1;
	and.b64  	%rd1723, %rd1722, 8589934590;
	and.b64  	%rd1724, %rd1720, 4294967295;
	mad.lo.s64 	%rd1725, %rd1724, %rd1723, %rd1721;
	xor.b64  	%rd1726, %rd1725, %rd1713;
	mov.b64 	{%r879, %r880}, %rd1726;
	shf.l.wrap.b32 	%r881, %r879, %r880, 1;
	shf.l.wrap.b32 	%r882, %r880, %r879, 1;
	mov.b64 	%rd1727, {%r882, %r881};
	add.s64 	%rd1728, %rd1671, %rd1634;
	shl.b64 	%rd1729, %rd1634, 1;
	and.b64  	%rd1730, %rd1729, 8589934590;
	and.b64  	%rd1731, %rd1671, 4294967295;
	mad.lo.s64 	%rd1732, %rd1731, %rd1730, %rd1728;
	xor.b64  	%rd1733, %rd1732, %rd1608;
	mov.b64 	{%r883, %r884}, %rd1733;
	mov.b64 	%rd1734, {%r884, %r883};
	add.s64 	%rd1735, %rd1734, %rd1585;
	shl.b64 	%rd1736, %rd1585, 1;
	and.b64  	%rd1737, %rd1736, 8589934590;
	and.b64  	%rd1738, %rd1734, 4294967295;
	mad.lo.s64 	%rd1739, %rd1738, %rd1737, %rd1735;
	xor.b64  	%rd1740, %rd1739, %rd1671;
	mov.b64 	{%r885, %r886}, %rd1740;
	shf.l.wrap.b32 	%r887, %r886, %r885, 8;
	shf.l.wrap.b32 	%r888, %r885, %r886, 8;
	mov.b64 	%rd1741, {%r888, %r887};
	add.s64 	%rd1742, %rd1741, %rd1732;
	shl.b64 	%rd1743, %rd1732, 1;
	and.b64  	%rd1744, %rd1743, 8589934590;
	and.b64  	%rd1745, %rd1741, 4294967295;
	mad.lo.s64 	%rd1746, %rd1745, %rd1744, %rd1742;
	xor.b64  	%rd1747, %rd1746, %rd1734;
	mov.b64 	{%r889, %r890}, %rd1747;
	shf.l.wrap.b32 	%r891, %r890, %r889, 16;
	shf.l.wrap.b32 	%r892, %r889, %r890, 16;
	mov.b64 	%rd1748, {%r892, %r891};
	add.s64 	%rd1749, %rd1748, %rd1739;
	shl.b64 	%rd1750, %rd1739, 1;
	and.b64  	%rd1751, %rd1750, 8589934590;
	and.b64  	%rd1752, %rd1748, 4294967295;
	mad.lo.s64 	%rd1753, %rd1752, %rd1751, %rd1749;
	xor.b64  	%rd1754, %rd1753, %rd1741;
	mov.b64 	{%r893, %r894}, %rd1754;
	shf.l.wrap.b32 	%r895, %r893, %r894, 1;
	shf.l.wrap.b32 	%r896, %r894, %r893, 1;
	mov.b64 	%rd1755, {%r896, %r895};
	add.s64 	%rd1756, %rd1587, %rd1662;
	shl.b64 	%rd1757, %rd1662, 1;
	and.b64  	%rd1758, %rd1757, 8589934590;
	and.b64  	%rd1759, %rd1587, 4294967295;
	mad.lo.s64 	%rd1760, %rd1759, %rd1758, %rd1756;
	xor.b64  	%rd1761, %rd1760, %rd1636;
	mov.b64 	{%r897, %r898}, %rd1761;
	mov.b64 	%rd1762, {%r898, %r897};
	add.s64 	%rd1763, %rd1762, %rd1613;
	shl.b64 	%rd1764, %rd1613, 1;
	and.b64  	%rd1765, %rd1764, 8589934590;
	and.b64  	%rd1766, %rd1762, 4294967295;
	mad.lo.s64 	%rd1767, %rd1766, %rd1765, %rd1763;
	xor.b64  	%rd1768, %rd1767, %rd1587;
	mov.b64 	{%r899, %r900}, %rd1768;
	shf.l.wrap.b32 	%r901, %r900, %r899, 8;
	shf.l.wrap.b32 	%r902, %r899, %r900, 8;
	mov.b64 	%rd1769, {%r902, %r901};
	add.s64 	%rd1770, %rd1769, %rd1760;
	shl.b64 	%rd1771, %rd1760, 1;
	and.b64  	%rd1772, %rd1771, 8589934590;
	and.b64  	%rd1773, %rd1769, 4294967295;
	mad.lo.s64 	%rd1774, %rd1773, %rd1772, %rd1770;
	xor.b64  	%rd1775, %rd1774, %rd1762;
	mov.b64 	{%r903, %r904}, %rd1775;
	shf.l.wrap.b32 	%r905, %r904, %r903, 16;
	shf.l.wrap.b32 	%r906, %r903, %r904, 16;
	mov.b64 	%rd1776, {%r906, %r905};
	add.s64 	%rd1777, %rd1776, %rd1767;
	shl.b64 	%rd1778, %rd1767, 1;
	and.b64  	%rd1779, %rd1778, 8589934590;
	and.b64  	%rd1780, %rd1776, 4294967295;
	mad.lo.s64 	%rd1781, %rd1780, %rd1779, %rd1777;
	xor.b64  	%rd1782, %rd1781, %rd1769;
	mov.b64 	{%r907, %r908}, %rd1782;
	shf.l.wrap.b32 	%r909, %r907, %r908, 1;
	shf.l.wrap.b32 	%r910, %r908, %r907, 1;
	mov.b64 	%rd1783, {%r910, %r909};
	st.shared.u64 	[%r9], %rd1690;
	st.shared.u64 	[%r9+8], %rd1718;
	st.shared.u64 	[%r9+16], %rd1746;
	st.shared.u64 	[%r9+24], %rd1774;
	st.shared.u64 	[%r9+32], %rd1783;
	st.shared.u64 	[%r9+40], %rd1699;
	st.shared.u64 	[%r9+48], %rd1727;
	st.shared.u64 	[%r9+56], %rd1755;
	st.shared.u64 	[%r9+64], %rd1753;
	st.shared.u64 	[%r9+72], %rd1781;
	st.shared.u64 	[%r9+80], %rd1697;
	st.shared.u64 	[%r9+88], %rd1725;
	st.shared.u64 	[%r9+96], %rd1720;
	st.shared.u64 	[%r9+104], %rd1748;
	st.shared.u64 	[%r9+112], %rd1776;
	st.shared.u64 	[%r9+120], %rd1692;
$L__BB1_59:
	setp.gt.u32 	%p49, %r1046, 7;
	bar.warp.sync 	-1;
	@%p49 bra 	$L__BB1_61;
	ld.shared.u64 	%rd1784, [%r10];
	ld.shared.u64 	%rd1785, [%r10+8];
	ld.shared.u64 	%rd1786, [%r10+128];
	ld.shared.u64 	%rd1787, [%r10+136];
	ld.shared.u64 	%rd1788, [%r10+256];
	ld.shared.u64 	%rd1789, [%r10+264];
	ld.shared.u64 	%rd1790, [%r10+384];
	ld.shared.u64 	%rd1791, [%r10+392];
	ld.shared.u64 	%rd1792, [%r10+512];
	ld.shared.u64 	%rd1793, [%r10+520];
	ld.shared.u64 	%rd1794, [%r10+640];
	ld.shared.u64 	%rd1795, [%r10+648];
	ld.shared.u64 	%rd1796, [%r10+768];
	ld.shared.u64 	%rd1797, [%r10+776];
	ld.shared.u64 	%rd1798, [%r10+896];
	ld.shared.u64 	%rd1799, [%r10+904];
	add.s64 	%rd1800, %rd1788, %rd1784;
	shl.b64 	%rd1801, %rd1784, 1;
	and.b64  	%rd1802, %rd1801, 8589934590;
	and.b64  	%rd1803, %rd1788, 4294967295;
	mad.lo.s64 	%rd1804, %rd1803, %rd1802, %rd1800;
	xor.b64  	%rd1805, %rd1796, %rd1804;
	mov.b64 	{%r911, %r912}, %rd1805;
	mov.b64 	%rd1806, {%r912, %r911};
	add.s64 	%rd1807, %rd1806, %rd1792;
	shl.b64 	%rd1808, %rd1792, 1;
	and.b64  	%rd1809, %rd1808, 8589934590;
	and.b64  	%rd1810, %rd1806, 4294967295;
	mad.lo.s64 	%rd1811, %rd1810, %rd1809, %rd1807;
	xor.b64  	%rd1812, %rd1811, %rd1788;
	mov.b64 	{%r913, %r914}, %rd1812;
	shf.l.wrap.b32 	%r915, %r914, %r913, 8;
	shf.l.wrap.b32 	%r916, %r913, %r914, 8;
	mov.b64 	%rd1813, {%r916, %r915};
	add.s64 	%rd1814, %rd1813, %rd1804;
	shl.b64 	%rd1815, %rd1804, 1;
	and.b64  	%rd1816, %rd1815, 8589934590;
	and.b64  	%rd1817, %rd1813, 4294967295;
	mad.lo.s64 	%rd1818, %rd1817, %rd1816, %rd1814;
	xor.b64  	%rd1819, %rd1818, %rd1806;
	mov.b64 	{%r917, %r918}, %rd1819;
	shf.l.wrap.b32 	%r919, %r918, %r917, 16;
	shf.l.wrap.b32 	%r920, %r917, %r918, 16;
	mov.b64 	%rd1820, {%r920, %r919};
	add.s64 	%rd1821, %rd1820, %rd1811;
	shl.b64 	%rd1822, %rd1811, 1;
	and.b64  	%rd1823, %rd1822, 8589934590;
	and.b64  	%rd1824, %rd1820, 4294967295;
	mad.lo.s64 	%rd1825, %rd1824, %rd1823, %rd1821;
	xor.b64  	%rd1826, %rd1825, %rd1813;
	mov.b64 	{%r921, %r922}, %rd1826;
	shf.l.wrap.b32 	%r923, %r921, %r922, 1;
	shf.l.wrap.b32 	%r924, %r922, %r921, 1;
	mov.b64 	%rd1827, {%r924, %r923};
	add.s64 	%rd1828, %rd1789, %rd1785;
	shl.b64 	%rd1829, %rd1785, 1;
	and.b64  	%rd1830, %rd1829, 8589934590;
	and.b64  	%rd1831, %rd1789, 4294967295;
	mad.lo.s64 	%rd1832, %rd1831, %rd1830, %rd1828;
	xor.b64  	%rd1833, %rd1797, %rd1832;
	mov.b64 	{%r925, %r926}, %rd1833;
	mov.b64 	%rd1834, {%r926, %r925};
	add.s64 	%rd1835, %rd1834, %rd1793;
	shl.b64 	%rd1836, %rd1793, 1;
	and.b64  	%rd1837, %rd1836, 8589934590;
	and.b64  	%rd1838, %rd1834, 4294967295;
	mad.lo.s64 	%rd1839, %rd1838, %rd1837, %rd1835;
	xor.b64  	%rd1840, %rd1839, %rd1789;
	mov.b64 	{%r927, %r928}, %rd1840;
	shf.l.wrap.b32 	%r929, %r928, %r927, 8;
	shf.l.wrap.b32 	%r930, %r927, %r928, 8;
	mov.b64 	%rd1841, {%r930, %r929};
	add.s64 	%rd1842, %rd1841, %rd1832;
	shl.b64 	%rd1843, %rd1832, 1;
	and.b64  	%rd1844, %rd1843, 8589934590;
	and.b64  	%rd1845, %rd1841, 4294967295;
	mad.lo.s64 	%rd1846, %rd1845, %rd1844, %rd1842;
	xor.b64  	%rd1847, %rd1846, %rd1834;
	mov.b64 	{%r931, %r932}, %rd1847;
	shf.l.wrap.b32 	%r933, %r932, %r931, 16;
	shf.l.wrap.b32 	%r934, %r931, %r932, 16;
	mov.b64 	%rd1848, {%r934, %r933};
	add.s64 	%rd1849, %rd1848, %rd1839;
	shl.b64 	%rd1850, %rd1839, 1;
	and.b64  	%rd1851, %rd1850, 8589934590;
	and.b64  	%rd1852, %rd1848, 4294967295;
	mad.lo.s64 	%rd1853, %rd1852, %rd1851, %rd1849;
	xor.b64  	%rd1854, %rd1853, %rd1841;
	mov.b64 	{%r935, %r936}, %rd1854;
	shf.l.wrap.b32 	%r937, %r935, %r936, 1;
	shf.l.wrap.b32 	%r938, %r936, %r935, 1;
	mov.b64 	%rd1855, {%r938, %r937};
	add.s64 	%rd1856, %rd1790, %rd1786;
	shl.b64 	%rd1857, %rd1786, 1;
	and.b64  	%rd1858, %rd1857, 8589934590;
	and.b64  	%rd1859, %rd1790, 4294967295;
	mad.lo.s64 	%rd1860, %rd1859, %rd1858, %rd1856;
	xor.b64  	%rd1861, %rd1798, %rd1860;
	mov.b64 	{%r939, %r940}, %rd1861;
	mov.b64 	%rd1862, {%r940, %r939};
	add.s64 	%rd1863, %rd1862, %rd1794;
	shl.b64 	%rd1864, %rd1794, 1;
	and.b64  	%rd1865, %rd1864, 8589934590;
	and.b64  	%rd1866, %rd1862, 4294967295;
	mad.lo.s64 	%rd1867, %rd1866, %rd1865, %rd1863;
	xor.b64  	%rd1868, %rd1867, %rd1790;
	mov.b64 	{%r941, %r942}, %rd1868;
	shf.l.wrap.b32 	%r943, %r942, %r941, 8;
	shf.l.wrap.b32 	%r944, %r941, %r942, 8;
	mov.b64 	%rd1869, {%r944, %r943};
	add.s64 	%rd1870, %rd1869, %rd1860;
	shl.b64 	%rd1871, %rd1860, 1;
	and.b64  	%rd1872, %rd1871, 8589934590;
	and.b64  	%rd1873, %rd1869, 4294967295;
	mad.lo.s64 	%rd1874, %rd1873, %rd1872, %rd1870;
	xor.b64  	%rd1875, %rd1874, %rd1862;
	mov.b64 	{%r945, %r946}, %rd1875;
	shf.l.wrap.b32 	%r947, %r946, %r945, 16;
	shf.l.wrap.b32 	%r948, %r945, %r946, 16;
	mov.b64 	%rd1876, {%r948, %r947};
	add.s64 	%rd1877, %rd1876, %rd1867;
	shl.b64 	%rd1878, %rd1867, 1;
	and.b64  	%rd1879, %rd1878, 8589934590;
	and.b64  	%rd1880, %rd1876, 4294967295;
	mad.lo.s64 	%rd1881, %rd1880, %rd1879, %rd1877;
	xor.b64  	%rd1882, %rd1881, %rd1869;
	mov.b64 	{%r949, %r950}, %rd1882;
	shf.l.wrap.b32 	%r951, %r949, %r950, 1;
	shf.l.wrap.b32 	%r952, %r950, %r949, 1;
	mov.b64 	%rd1883, {%r952, %r951};
	add.s64 	%rd1884, %rd1791, %rd1787;
	shl.b64 	%rd1885, %rd1787, 1;
	and.b64  	%rd1886, %rd1885, 8589934590;
	and.b64  	%rd1887, %rd1791, 4294967295;
	mad.lo.s64 	%rd1888, %rd1887, %rd1886, %rd1884;
	xor.b64  	%rd1889, %rd1799, %rd1888;
	mov.b64 	{%r953, %r954}, %rd1889;
	mov.b64 	%rd1890, {%r954, %r953};
	add.s64 	%rd1891, %rd1890, %rd1795;
	shl.b64 	%rd1892, %rd1795, 1;
	and.b64  	%rd1893, %rd1892, 8589934590;
	and.b64  	%rd1894, %rd1890, 4294967295;
	mad.lo.s64 	%rd1895, %rd1894, %rd1893, %rd1891;
	xor.b64  	%rd1896, %rd1895, %rd1791;
	mov.b64 	{%r955, %r956}, %rd1896;
	shf.l.wrap.b32 	%r957, %r956, %r955, 8;
	shf.l.wrap.b32 	%r958, %r955, %r956, 8;
	mov.b64 	%rd1897, {%r958, %r957};
	add.s64 	%rd1898, %rd1897, %rd1888;
	shl.b64 	%rd1899, %rd1888, 1;
	and.b64  	%rd1900, %rd1899, 8589934590;
	and.b64  	%rd1901, %rd1897, 4294967295;
	mad.lo.s64 	%rd1902, %rd1901, %rd1900, %rd1898;
	xor.b64  	%rd1903, %rd1902, %rd1890;
	mov.b64 	{%r959, %r960}, %rd1903;
	shf.l.wrap.b32 	%r961, %r960, %r959, 16;
	shf.l.wrap.b32 	%r962, %r959, %r960, 16;
	mov.b64 	%rd1904, {%r962, %r961};
	add.s64 	%rd1905, %rd1904, %rd1895;
	shl.b64 	%rd1906, %rd1895, 1;
	and.b64  	%rd1907, %rd1906, 8589934590;
	and.b64  	%rd1908, %rd1904, 4294967295;
	mad.lo.s64 	%rd1909, %rd1908, %rd1907, %rd1905;
	xor.b64  	%rd1910, %rd1909, %rd1897;
	mov.b64 	{%r963, %r964}, %rd1910;
	shf.l.wrap.b32 	%r965, %r963, %r964, 1;
	shf.l.wrap.b32 	%r966, %r964, %r963, 1;
	mov.b64 	%rd1911, {%r966, %r965};
	add.s64 	%rd1912, %rd1855, %rd1818;
	shl.b64 	%rd1913, %rd1818, 1;
	and.b64  	%rd1914, %rd1913, 8589934590;
	and.b64  	%rd1915, %rd1855, 4294967295;
	mad.lo.s64 	%rd1916, %rd1915, %rd1914, %rd1912;
	xor.b64  	%rd1917, %rd1916, %rd1904;
	mov.b64 	{%r967, %r968}, %rd1917;
	mov.b64 	%rd1918, {%r968, %r967};
	add.s64 	%rd1919, %rd1918, %rd1881;
	shl.b64 	%rd1920, %rd1881, 1;
	and.b64  	%rd1921, %rd1920, 8589934590;
	and.b64  	%rd1922, %rd1918, 4294967295;
	mad.lo.s64 	%rd1923, %rd1922, %rd1921, %rd1919;
	xor.b64  	%rd1924, %rd1923, %rd1855;
	mov.b64 	{%r969, %r970}, %rd1924;
	shf.l.wrap.b32 	%r971, %r970, %r969, 8;
	shf.l.wrap.b32 	%r972, %r969, %r970, 8;
	mov.b64 	%rd1925, {%r972, %r971};
	add.s64 	%rd1926, %rd1925, %rd1916;
	shl.b64 	%rd1927, %rd1916, 1;
	and.b64  	%rd1928, %rd1927, 8589934590;
	and.b64  	%rd1929, %rd1925, 4294967295;
	mad.lo.s64 	%rd1930, %rd1929, %rd1928, %rd1926;
	xor.b64  	%rd1931, %rd1930, %rd1918;
	mov.b64 	{%r973, %r974}, %rd1931;
	shf.l.wrap.b32 	%r975, %r974, %r973, 16;
	shf.l.wrap.b32 	%r976, %r973, %r974, 16;
	mov.b64 	%rd1932, {%r976, %r975};
	add.s64 	%rd1933, %rd1932, %rd1923;
	shl.b64 	%rd1934, %rd1923, 1;
	and.b64  	%rd1935, %rd1934, 8589934590;
	and.b64  	%rd1936, %rd1932, 4294967295;
	mad.lo.s64 	%rd1937, %rd1936, %rd1935, %rd1933;
	xor.b64  	%rd1938, %rd1937, %rd1925;
	mov.b64 	{%r977, %r978}, %rd1938;
	shf.l.wrap.b32 	%r979, %r977, %r978, 1;
	shf.l.wrap.b32 	%r980, %r978, %r977, 1;
	mov.b64 	%rd1939, {%r980, %r979};
	add.s64 	%rd1940, %rd1883, %rd1846;
	shl.b64 	%rd1941, %rd1846, 1;
	and.b64  	%rd1942, %rd1941, 8589934590;
	and.b64  	%rd1943, %rd1883, 4294967295;
	mad.lo.s64 	%rd1944, %rd1943, %rd1942, %rd1940;
	xor.b64  	%rd1945, %rd1944, %rd1820;
	mov.b64 	{%r981, %r982}, %rd1945;
	mov.b64 	%rd1946, {%r982, %r981};
	add.s64 	%rd1947, %rd1946, %rd1909;
	shl.b64 	%rd1948, %rd1909, 1;
	and.b64  	%rd1949, %rd1948, 8589934590;
	and.b64  	%rd1950, %rd1946, 4294967295;
	mad.lo.s64 	%rd1951, %rd1950, %rd1949, %rd1947;
	xor.b64  	%rd1952, %rd1951, %rd1883;
	mov.b64 	{%r983, %r984}, %rd1952;
	shf.l.wrap.b32 	%r985, %r984, %r983, 8;
	shf.l.wrap.b32 	%r986, %r983, %r984, 8;
	mov.b64 	%rd1953, {%r986, %r985};
	add.s64 	%rd1954, %rd1953, %rd1944;
	shl.b64 	%rd1955, %rd1944, 1;
	and.b64  	%rd1956, %rd1955, 8589934590;
	and.b64  	%rd1957, %rd1953, 4294967295;
	mad.lo.s64 	%rd1958, %rd1957, %rd1956, %rd1954;
	xor.b64  	%rd1959, %rd1958, %rd1946;
	mov.b64 	{%r987, %r988}, %rd1959;
	shf.l.wrap.b32 	%r989, %r988, %r987, 16;
	shf.l.wrap.b32 	%r990, %r987, %r988, 16;
	mov.b64 	%rd1960, {%r990, %r989};
	add.s64 	%rd1961, %rd1960, %rd1951;
	shl.b64 	%rd1962, %rd1951, 1;
	and.b64  	%rd1963, %rd1962, 8589934590;
	and.b64  	%rd1964, %rd1960, 4294967295;
	mad.lo.s64 	%rd1965, %rd1964, %rd1963, %rd1961;
	xor.b64  	%rd1966, %rd1965, %rd1953;
	mov.b64 	{%r991, %r992}, %rd1966;
	shf.l.wrap.b32 	%r993, %r991, %r992, 1;
	shf.l.wrap.b32 	%r994, %r992, %r991, 1;
	mov.b64 	%rd1967, {%r994, %r993};
	add.s64 	%rd1968, %rd1911, %rd1874;
	shl.b64 	%rd1969, %rd1874, 1;
	and.b64  	%rd1970, %rd1969, 8589934590;
	and.b64  	%rd1971, %rd1911, 4294967295;
	mad.lo.s64 	%rd1972, %rd1971, %rd1970, %rd1968;
	xor.b64  	%rd1973, %rd1972, %rd1848;
	mov.b64 	{%r995, %r996}, %rd1973;
	mov.b64 	%rd1974, {%r996, %r995};
	add.s64 	%rd1975, %rd1974, %rd1825;
	shl.b64 	%rd1976, %rd1825, 1;
	and.b64  	%rd1977, %rd1976, 8589934590;
	and.b64  	%rd1978, %rd1974, 4294967295;
	mad.lo.s64 	%rd1979, %rd1978, %rd1977, %rd1975;
	xor.b64  	%rd1980, %rd1979, %rd1911;
	mov.b64 	{%r997, %r998}, %rd1980;
	shf.l.wrap.b32 	%r999, %r998, %r997, 8;
	shf.l.wrap.b32 	%r1000, %r997, %r998, 8;
	mov.b64 	%rd1981, {%r1000, %r999};
	add.s64 	%rd1982, %rd1981, %rd1972;
	shl.b64 	%rd1983, %rd1972, 1;
	and.b64  	%rd1984, %rd1983, 8589934590;
	and.b64  	%rd1985, %rd1981, 4294967295;
	mad.lo.s64 	%rd1986, %rd1985, %rd1984, %rd1982;
	xor.b64  	%rd1987, %rd1986, %rd1974;
	mov.b64 	{%r1001, %r1002}, %rd1987;
	shf.l.wrap.b32 	%r1003, %r1002, %r1001, 16;
	shf.l.wrap.b32 	%r1004, %r1001, %r1002, 16;
	mov.b64 	%rd1988, {%r1004, %r1003};
	add.s64 	%rd1989, %rd1988, %rd1979;
	shl.b64 	%rd1990, %rd1979, 1;
	and.b64  	%rd1991, %rd1990, 8589934590;
	and.b64  	%rd1992, %rd1988, 4294967295;
	mad.lo.s64 	%rd1993, %rd1992, %rd1991, %rd1989;
	xor.b64  	%rd1994, %rd1993, %rd1981;
	mov.b64 	{%r1005, %r1006}, %rd1994;
	shf.l.wrap.b32 	%r1007, %r1005, %r1006, 1;
	shf.l.wrap.b32 	%r1008, %r1006, %r1005, 1;
	mov.b64 	%rd1995, {%r1008, %r1007};
	add.s64 	%rd1996, %rd1827, %rd1902;
	shl.b64 	%rd1997, %rd1902, 1;
	and.b64  	%rd1998, %rd1997, 8589934590;
	and.b64  	%rd1999, %rd1827, 4294967295;
	mad.lo.s64 	%rd2000, %rd1999, %rd1998, %rd1996;
	xor.b64  	%rd2001, %rd2000, %rd1876;
	mov.b64 	{%r1009, %r1010}, %rd2001;
	mov.b64 	%rd2002, {%r1010, %r1009};
	add.s64 	%rd2003, %rd2002, %rd1853;
	shl.b64 	%rd2004, %rd1853, 1;
	and.b64  	%rd2005, %rd2004, 8589934590;
	and.b64  	%rd2006, %rd2002, 4294967295;
	mad.lo.s64 	%rd2007, %rd2006, %rd2005, %rd2003;
	xor.b64  	%rd2008, %rd2007, %rd1827;
	mov.b64 	{%r1011, %r1012}, %rd2008;
	shf.l.wrap.b32 	%r1013, %r1012, %r1011, 8;
	shf.l.wrap.b32 	%r1014, %r1011, %r1012, 8;
	mov.b64 	%rd2009, {%r1014, %r1013};
	add.s64 	%rd2010, %rd2009, %rd2000;
	shl.b64 	%rd2011, %rd2000, 1;
	and.b64  	%rd2012, %rd2011, 8589934590;
	and.b64  	%rd2013, %rd2009, 4294967295;
	mad.lo.s64 	%rd2014, %rd2013, %rd2012, %rd2010;
	xor.b64  	%rd2015, %rd2014, %rd2002;
	mov.b64 	{%r1015, %r1016}, %rd2015;
	shf.l.wrap.b32 	%r1017, %r1016, %r1015, 16;
	shf.l.wrap.b32 	%r1018, %r1015, %r1016, 16;
	mov.b64 	%rd2016, {%r1018, %r1017};
	add.s64 	%rd2017, %rd2016, %rd2007;
	shl.b64 	%rd2018, %rd2007, 1;
	and.b64  	%rd2019, %rd2018, 8589934590;
	and.b64  	%rd2020, %rd2016, 4294967295;
	mad.lo.s64 	%rd2021, %rd2020, %rd2019, %rd2017;
	xor.b64  	%rd2022, %rd2021, %rd2009;
	mov.b64 	{%r1019, %r1020}, %rd2022;
	shf.l.wrap.b32 	%r1021, %r1019, %r1020, 1;
	shf.l.wrap.b32 	%r1022, %r1020, %r1019, 1;
	mov.b64 	%rd2023, {%r1022, %r1021};
	st.shared.u64 	[%r10], %rd1930;
	st.shared.u64 	[%r10+8], %rd1958;
	st.shared.u64 	[%r10+128], %rd1986;
	st.shared.u64 	[%r10+136], %rd2014;
	st.shared.u64 	[%r10+256], %rd2023;
	st.shared.u64 	[%r10+264], %rd1939;
	st.shared.u64 	[%r10+384], %rd1967;
	st.shared.u64 	[%r10+392], %rd1995;
	st.shared.u64 	[%r10+512], %rd1993;
	st.shared.u64 	[%r10+520], %rd2021;
	st.shared.u64 	[%r10+640], %rd1937;
	st.shared.u64 	[%r10+648], %rd1965;
	st.shared.u64 	[%r10+768], %rd1960;
	st.shared.u64 	[%r10+776], %rd1988;
	st.shared.u64 	[%r10+896], %rd2016;
	st.shared.u64 	[%r10+904], %rd1932;
$L__BB1_61:
	setp.gt.u32 	%p50, %r1046, 127;
	bar.warp.sync 	-1;
	@%p50 bra 	$L__BB1_74;
	mov.u32 	%r1043, %r1046;
$L__BB1_63:
	shl.b32 	%r1023, %r1043, 3;
	mov.u32 	%r1024, _ZZ20argon2id_fill_kernelE9scratch_q;
	add.s32 	%r1025, %r1024, %r1023;
	ld.shared.u64 	%rd2024, [%r1025];
	mov.u32 	%r1026, _ZZ20argon2id_fill_kernelE9scratch_r;
	add.s32 	%r1027, %r1026, %r1023;
	ld.shared.u64 	%rd2025, [%r1027];
	xor.b64  	%rd2026, %rd2025, %rd2024;
	cvt.u64.u32 	%rd2027, %r1043;
	add.s64 	%rd2028, %rd21, %rd2027;
	shl.b64 	%rd2029, %rd2028, 3;
	add.s64 	%rd2030, %rd5, %rd2029;
	st.global.u64 	[%rd2030], %rd2026;
	add.s32 	%r41, %r1043, 32;
	setp.lt.u32 	%p51, %r1043, 96;
	mov.u32 	%r1043, %r41;
	@%p51 bra 	$L__BB1_63;
	bra.uni 	$L__BB1_74;
$L__BB1_64:
	setp.gt.u32 	%p40, %r1046, 127;
	@%p40 bra 	$L__BB1_67;
	mov.u32 	%r1044, %r1046;
$L__BB1_66:
	cvt.u64.u32 	%rd1035, %r1044;
	add.s64 	%rd1036, %rd22, %rd1035;
	shl.b64 	%rd1037, %rd1036, 3;
	add.s64 	%rd1038, %rd5, %rd1037;
	ld.global.u64 	%rd1039, [%rd1038];
	add.s64 	%rd1040, %rd23, %rd1035;
	shl.b64 	%rd1041, %rd1040, 3;
	add.s64 	%rd1042, %rd5, %rd1041;
	ld.global.u64 	%rd1043, [%rd1042];
	xor.b64  	%rd1044, %rd1043, %rd1039;
	shl.b32 	%r560, %r1044, 3;
	mov.u32 	%r561, _ZZ20argon2id_fill_kernelE9scratch_r;
	add.s32 	%r562, %r561, %r560;
	st.shared.u64 	[%r562], %rd1044;
	mov.u32 	%r563, _ZZ20argon2id_fill_kernelE9scratch_q;
	add.s32 	%r564, %r563, %r560;
	st.shared.u64 	[%r564], %rd1044;
	add.s32 	%r43, %r1044, 32;
	setp.lt.u32 	%p41, %r1044, 96;
	mov.u32 	%r1044, %r43;
	@%p41 bra 	$L__BB1_66;
$L__BB1_67:
	setp.gt.u32 	%p42, %r1046, 7;
	bar.warp.sync 	-1;
	@%p42 bra 	$L__BB1_69;
	ld.shared.u64 	%rd1045, [%r9];
	ld.shared.u64 	%rd1046, [%r9+8];
	ld.shared.u64 	%rd1047, [%r9+16];
	ld.shared.u64 	%rd1048, [%r9+24];
	ld.shared.u64 	%rd1049, [%r9+32];
	ld.shared.u64 	%rd1050, [%r9+40];
	ld.shared.u64 	%rd1051, [%r9+48];
	ld.shared.u64 	%rd1052, [%r9+56];
	ld.shared.u64 	%rd1053, [%r9+64];
	ld.shared.u64 	%rd1054, [%r9+72];
	ld.shared.u64 	%rd1055, [%r9+80];
	ld.shared.u64 	%rd1056, [%r9+88];
	ld.shared.u64 	%rd1057, [%r9+96];
	ld.shared.u64 	%rd1058, [%r9+104];
	ld.shared.u64 	%rd1059, [%r9+112];
	ld.shared.u64 	%rd1060, [%r9+120];
	add.s64 	%rd1061, %rd1049, %rd1045;
	shl.b64 	%rd1062, %rd1045, 1;
	and.b64  	%rd1063, %rd1062, 8589934590;
	and.b64  	%rd1064, %rd1049, 4294967295;
	mad.lo.s64 	%rd1065, %rd1064, %rd1063, %rd1061;
	xor.b64  	%rd1066, %rd1057, %rd1065;
	mov.b64 	{%r565, %r566}, %rd1066;
	mov.b64 	%rd1067, {%r566, %r565};
	add.s64 	%rd1068, %rd1067, %rd1053;
	shl.b64 	%rd1069, %rd1053, 1;
	and.b64  	%rd1070, %rd1069, 8589934590;
	and.b64  	%rd1071, %rd1067, 4294967295;
	mad.lo.s64 	%rd1072, %rd1071, %rd1070, %rd1068;
	xor.b64  	%rd1073, %rd1072, %rd1049;
	mov.b64 	{%r567, %r568}, %rd1073;
	shf.l.wrap.b32 	%r569, %r568, %r567, 8;
	shf.l.wrap.b32 	%r570, %r567, %r568, 8;
	mov.b64 	%rd1074, {%r570, %r569};
	add.s64 	%rd1075, %rd1074, %rd1065;
	shl.b64 	%rd1076, %rd1065, 1;
	and.b64  	%rd1077, %rd1076, 8589934590;
	and.b64  	%rd1078, %rd1074, 4294967295;
	mad.lo.s64 	%rd1079, %rd1078, %rd1077, %rd1075;
	xor.b64  	%rd1080, %rd1079, %rd1067;
	mov.b64 	{%r571, %r572}, %rd1080;
	shf.l.wrap.b32 	%r573, %r572, %r571, 16;
	shf.l.wrap.b32 	%r574, %r571, %r572, 16;
	mov.b64 	%rd1081, {%r574, %r573};
	add.s64 	%rd1082, %rd1081, %rd1072;
	shl.b64 	%rd1083, %rd1072, 1;
	and.b64  	%rd1084, %rd1083, 8589934590;
	and.b64  	%rd1085, %rd1081, 4294967295;
	mad.lo.s64 	%rd1086, %rd1085, %rd1084, %rd1082;
	xor.b64  	%rd1087, %rd1086, %rd1074;
	mov.b64 	{%r575, %r576}, %rd1087;
	shf.l.wrap.b32 	%r577, %r575, %r576, 1;
	shf.l.wrap.b32 	%r578, %r576, %r575, 1;
	mov.b64 	%rd1088, {%r578, %r577};
	add.s64 	%rd1089, %rd1050, %rd1046;
	shl.b64 	%rd1090, %rd1046, 1;
	and.b64  	%rd1091, %rd1090, 8589934590;
	and.b64  	%rd1092, %rd1050, 4294967295;
	mad.lo.s64 	%rd1093, %rd1092, %rd1091, %rd1089;
	xor.b64  	%rd1094, %rd1058, %rd1093;
	mov.b64 	{%r579, %r580}, %rd1094;
	mov.b64 	%rd1095, {%r580, %r579};
	add.s64 	%rd1096, %rd1095, %rd1054;
	shl.b64 	%rd1097, %rd1054, 1;
	and.b64  	%rd1098, %rd1097, 8589934590;
	and.b64  	%rd1099, %rd1095, 4294967295;
	mad.lo.s64 	%rd1100, %rd1099, %rd1098, %rd1096;
	xor.b64  	%rd1101, %rd1100, %rd1050;
	mov.b64 	{%r581, %r582}, %rd1101;
	shf.l.wrap.b32 	%r583, %r582, %r581, 8;
	shf.l.wrap.b32 	%r584, %r581, %r582, 8;
	mov.b64 	%rd1102, {%r584, %r583};
	add.s64 	%rd1103, %rd1102, %rd1093;
	shl.b64 	%rd1104, %rd1093, 1;
	and.b64  	%rd1105, %rd1104, 8589934590;
	and.b64  	%rd1106, %rd1102, 4294967295;
	mad.lo.s64 	%rd1107, %rd1106, %rd1105, %rd1103;
	xor.b64  	%rd1108, %rd1107, %rd1095;
	mov.b64 	{%r585, %r586}, %rd1108;
	shf.l.wrap.b32 	%r587, %r586, %r585, 16;
	shf.l.wrap.b32 	%r588, %r585, %r586, 16;
	mov.b64 	%rd1109, {%r588, %r587};
	add.s64 	%rd1110, %rd1109, %rd1100;
	shl.b64 	%rd1111, %rd1100, 1;
	and.b64  	%rd1112, %rd1111, 8589934590;
	and.b64  	%rd1113, %rd1109, 4294967295;
	mad.lo.s64 	%rd1114, %rd1113, %rd1112, %rd1110;
	xor.b64  	%rd1115, %rd1114, %rd1102;
	mov.b64 	{%r589, %r590}, %rd1115;
	shf.l.wrap.b32 	%r591, %r589, %r590, 1;
	shf.l.wrap.b32 	%r592, %r590, %r589, 1;
	mov.b64 	%rd1116, {%r592, %r591};
	add.s64 	%rd1117, %rd1051, %rd1047;
	shl.b64 	%rd1118, %rd1047, 1;
	and.b64  	%rd1119, %rd1118, 8589934590;
	and.b64  	%rd1120, %rd1051, 4294967295;
	mad.lo.s64 	%rd1121, %rd1120, %rd1119, %rd1117;
	xor.b64  	%rd1122, %rd1059, %rd1121;
	mov.b64 	{%r593, %r594}, %rd1122;
	mov.b64 	%rd1123, {%r594, %r593};
	add.s64 	%rd1124, %rd1123, %rd1055;
	shl.b64 	%rd1125, %rd1055, 1;
	and.b64  	%rd1126, %rd1125, 8589934590;
	and.b64  	%rd1127, %rd1123, 4294967295;
	mad.lo.s64 	%rd1128, %rd1127, %rd1126, %rd1124;
	xor.b64  	%rd1129, %rd1128, %rd1051;
	mov.b64 	{%r595, %r596}, %rd1129;
	shf.l.wrap.b32 	%r597, %r596, %r595, 8;
	shf.l.wrap.b32 	%r598, %r595, %r596, 8;
	mov.b64 	%rd1130, {%r598, %r597};
	add.s64 	%rd1131, %rd1130, %rd1121;
	shl.b64 	%rd1132, %rd1121, 1;
	and.b64  	%rd1133, %rd1132, 8589934590;
	and.b64  	%rd1134, %rd1130, 4294967295;
	mad.lo.s64 	%rd1135, %rd1134, %rd1133, %rd1131;
	xor.b64  	%rd1136, %rd1135, %rd1123;
	mov.b64 	{%r599, %r600}, %rd1136;
	shf.l.wrap.b32 	%r601, %r600, %r599, 16;
	shf.l.wrap.b32 	%r602, %r599, %r600, 16;
	mov.b64 	%rd1137, {%r602, %r601};
	add.s64 	%rd1138, %rd1137, %rd1128;
	shl.b64 	%rd1139, %rd1128, 1;
	and.b64  	%rd1140, %rd1139, 8589934590;
	and.b64  	%rd1141, %rd1137, 4294967295;
	mad.lo.s64 	%rd1142, %rd1141, %rd1140, %rd1138;
	xor.b64  	%rd1143, %rd1142, %rd1130;
	mov.b64 	{%r603, %r604}, %rd1143;
	shf.l.wrap.b32 	%r605, %r603, %r604, 1;
	shf.l.wrap.b32 	%r606, %r604, %r603, 1;
	mov.b64 	%rd1144, {%r606, %r605};
	add.s64 	%rd1145, %rd1052, %rd1048;
	shl.b64 	%rd1146, %rd1048, 1;
	and.b64  	%rd1147, %rd1146, 8589934590;
	and.b64  	%rd1148, %rd1052, 4294967295;
	mad.lo.s64 	%rd1149, %rd1148, %rd1147, %rd1145;
	xor.b64  	%rd1150, %rd1060, %rd1149;
	mov.b64 	{%r607, %r608}, %rd1150;
	mov.b64 	%rd1151, {%r608, %r607};
	add.s64 	%rd1152, %rd1151, %rd1056;
	shl.b64 	%rd1153, %rd1056, 1;
	and.b64  	%rd1154, %rd1153, 8589934590;
	and.b64  	%rd1155, %rd1151, 4294967295;
	mad.lo.s64 	%rd1156, %rd1155, %rd1154, %rd1152;
	xor.b64  	%rd1157, %rd1156, %rd1052;
	mov.b64 	{%r609, %r610}, %rd1157;
	shf.l.wrap.b32 	%r611, %r610, %r609, 8;
	shf.l.wrap.b32 	%r612, %r609, %r610, 8;
	mov.b64 	%rd1158, {%r612, %r611};
	add.s64 	%rd1159, %rd1158, %rd1149;
	shl.b64 	%rd1160, %rd1149, 1;
	and.b64  	%rd1161, %rd1160, 8589934590;
	and.b64  	%rd1162, %rd1158, 4294967295;
	mad.lo.s64 	%rd1163, %rd1162, %rd1161, %rd1159;
	xor.b64  	%rd1164, %rd1163, %rd1151;
	mov.b64 	{%r613, %r614}, %rd1164;
	shf.l.wrap.b32 	%r615, %r614, %r613, 16;
	shf.l.wrap.b32 	%r616, %r613, %r614, 16;
	mov.b64 	%rd1165, {%r616, %r615};
	add.s64 	%rd1166, %rd1165, %rd1156;
	shl.b64 	%rd1167, %rd1156, 1;
	and.b64  	%rd1168, %rd1167, 8589934590;
	and.b64  	%rd1169, %rd1165, 4294967295;
	mad.lo.s64 	%rd1170, %rd1169, %rd1168, %rd1166;
	xor.b64  	%rd1171, %rd1170, %rd1158;
	mov.b64 	{%r617, %r618}, %rd1171;
	shf.l.wrap.b32 	%r619, %r617, %r618, 1;
	shf.l.wrap.b32 	%r620, %r618, %r617, 1;
	mov.b64 	%rd1172, {%r620, %r619};
	add.s64 	%rd1173, %rd1116, %rd1079;
	shl.b64 	%rd1174, %rd1079, 1;
	and.b64  	%rd1175, %rd1174, 8589934590;
	and.b64  	%rd1176, %rd1116, 4294967295;
	mad.lo.s64 	%rd1177, %rd1176, %rd1175, %rd1173;
	xor.b64  	%rd1178, %rd1177, %rd1165;
	mov.b64 	{%r621, %r622}, %rd1178;
	mov.b64 	%rd1179, {%r622, %r621};
	add.s64 	%rd1180, %rd1179, %rd1142;
	shl.b64 	%rd1181, %rd1142, 1;
	and.b64  	%rd1182, %rd1181, 8589934590;
	and.b64  	%rd1183, %rd1179, 4294967295;
	mad.lo.s64 	%rd1184, %rd1183, %rd1182, %rd1180;
	xor.b64  	%rd1185, %rd1184, %rd1116;
	mov.b64 	{%r623, %r624}, %rd1185;
	shf.l.wrap.b32 	%r625, %r624, %r623, 8;
	shf.l.wrap.b32 	%r626, %r623, %r624, 8;
	mov.b64 	%rd1186, {%r626, %r625};
	add.s64 	%rd1187, %rd1186, %rd1177;
	shl.b64 	%rd1188, %rd1177, 1;
	and.b64  	%rd1189, %rd1188, 8589934590;
	and.b64  	%rd1190, %rd1186, 4294967295;
	mad.lo.s64 	%rd1191, %rd1190, %rd1189, %rd1187;
	xor.b64  	%rd1192, %rd1191, %rd1179;
	mov.b64 	{%r627, %r628}, %rd1192;
	shf.l.wrap.b32 	%r629, %r628, %r627, 16;
	shf.l.wrap.b32 	%r630, %r627, %r628, 16;
	mov.b64 	%rd1193, {%r630, %r629};
	add.s64 	%rd1194, %rd1193, %rd1184;
	shl.b64 	%rd1195, %rd1184, 1;
	and.b64  	%rd1196, %rd1195, 8589934590;
	and.b64  	%rd1197, %rd1193, 4294967295;
	mad.lo.s64 	%rd1198, %rd1197, %rd1196, %rd1194;
	xor.b64  	%rd1199, %rd1198, %rd1186;
	mov.b64 	{%r631, %r632}, %rd1199;
	shf.l.wrap.b32 	%r633, %r631, %r632, 1;
	shf.l.wrap.b32 	%r634, %r632, %r631, 1;
	mov.b64 	%rd1200, {%r634, %r633};
	add.s64 	%rd1201, %rd1144, %rd1107;
	shl.b64 	%rd1202, %rd1107, 1;
	and.b64  	%rd1203, %rd1202, 8589934590;
	and.b64  	%rd1204, %rd1144, 4294967295;
	mad.lo.s64 	%rd1205, %rd1204, %rd1203, %rd1201;
	xor.b64  	%rd1206, %rd1205, %rd1081;
	mov.b64 	{%r635, %r636}, %rd1206;
	mov.b64 	%rd1207, {%r636, %r635};
	add.s64 	%rd1208, %rd1207, %rd1170;
	shl.b64 	%rd1209, %rd1170, 1;
	and.b64  	%rd1210, %rd1209, 8589934590;
	and.b64  	%rd1211, %rd1207, 4294967295;
	mad.lo.s64 	%rd1212, %rd1211, %rd1210, %rd1208;
	xor.b64  	%rd1213, %rd1212, %rd1144;
	mov.b64 	{%r637, %r638}, %rd1213;
	shf.l.wrap.b32 	%r639, %r638, %r637, 8;
	shf.l.wrap.b32 	%r640, %r637, %r638, 8;
	mov.b64 	%rd1214, {%r640, %r639};
	add.s64 	%rd1215, %rd1214, %rd1205;
	shl.b64 	%rd1216, %rd1205, 1;
	and.b64  	%rd1217, %rd1216, 8589934590;
	and.b64  	%rd1218, %rd1214, 4294967295;
	mad.lo.s64 	%rd1219, %rd1218, %rd1217, %rd1215;
	xor.b64  	%rd1220, %rd1219, %rd1207;
	mov.b64 	{%r641, %r642}, %rd1220;
	shf.l.wrap.b32 	%r643, %r642, %r641, 16;
	shf.l.wrap.b32 	%r644, %r641, %r642, 16;
	mov.b64 	%rd1221, {%r644, %r643};
	add.s64 	%rd1222, %rd1221, %rd1212;
	shl.b64 	%rd1223, %rd1212, 1;
	and.b64  	%rd1224, %rd1223, 8589934590;
	and.b64  	%rd1225, %rd1221, 4294967295;
	mad.lo.s64 	%rd1226, %rd1225, %rd1224, %rd1222;
	xor.b64  	%rd1227, %rd1226, %rd1214;
	mov.b64 	{%r645, %r646}, %rd1227;
	shf.l.wrap.b32 	%r647, %r645, %r646, 1;
	shf.l.wrap.b32 	%r648, %r646, %r645, 1;
	mov.b64 	%rd1228, {%r648, %r647};
	add.s64 	%rd1229, %rd1172, %rd1135;
	shl.b64 	%rd1230, %rd1135, 1;
	and.b64  	%rd1231, %rd1230, 8589934590;
	and.b64  	%rd1232, %rd1172, 4294967295;
	mad.lo.s64 	%rd1233, %rd1232, %rd1231, %rd1229;
	xor.b64  	%rd1234, %rd1233, %rd1109;
	mov.b64 	{%r649, %r650}, %rd1234;
	mov.b64 	%rd1235, {%r650, %r649};
	add.s64 	%rd1236, %rd1235, %rd1086;
	shl.b64 	%rd1237, %rd1086, 1;
	and.b64  	%rd1238, %rd1237, 8589934590;
	and.b64  	%rd1239, %rd1235, 4294967295;
	mad.lo.s64 	%rd1240, %rd1239, %rd1238, %rd1236;
	xor.b64  	%rd1241, %rd1240, %rd1172;
	mov.b64 	{%r651, %r652}, %rd1241;
	shf.l.wrap.b32 	%r653, %r652, %r651, 8;
	shf.l.wrap.b32 	%r654, %r651, %r652, 8;
	mov.b64 	%rd1242, {%r654, %r653};
	add.s64 	%rd1243, %rd1242, %rd1233;
	shl.b64 	%rd1244, %rd1233, 1;
	and.b64  	%rd1245, %rd1244, 8589934590;
	and.b64  	%rd1246, %rd1242, 4294967295;
	mad.lo.s64 	%rd1247, %rd1246, %rd1245, %rd1243;
	xor.b64  	%rd1248, %rd1247, %rd1235;
	mov.b64 	{%r655, %r656}, %rd1248;
	shf.l.wrap.b32 	%r657, %r656, %r655, 16;
	shf.l.wrap.b32 	%r658, %r655, %r656, 16;
	mov.b64 	%rd1249, {%r658, %r657};
	add.s64 	%rd1250, %rd1249, %rd1240;
	shl.b64 	%rd1251, %rd1240, 1;
	and.b64  	%rd1252, %rd1251, 8589934590;
	and.b64  	%rd1253, %rd1249, 4294967295;
	mad.lo.s64 	%rd1254, %rd1253, %rd1252, %rd1250;
	xor.b64  	%rd1255, %rd1254, %rd1242;
	mov.b64 	{%r659, %r660}, %rd1255;
	shf.l.wrap.b32 	%r661, %r659, %r660, 1;
	shf.l.wrap.b32 	%r662, %r660, %r659, 1;
	mov.b64 	%rd1256, {%r662, %r661};
	add.s64 	%rd1257, %rd1088, %rd1163;
	shl.b64 	%rd1258, %rd1163, 1;
	and.b64  	%rd1259, %rd1258, 8589934590;
	and.b64  	%rd1260, %rd1088, 4294967295;
	mad.lo.s64 	%rd1261, %rd1260, %rd1259, %rd1257;
	xor.b64  	%rd1262, %rd1261, %rd1137;
	mov.b64 	{%r663, %r664}, %rd1262;
	mov.b64 	%rd1263, {%r664, %r663};
	add.s64 	%rd1264, %rd1263, %rd1114;
	shl.b64 	%rd1265, %rd1114, 1;
	and.b64  	%rd1266, %rd1265, 8589934590;
	and.b64  	%rd1267, %rd1263, 4294967295;
	mad.lo.s64 	%rd1268, %rd1267, %rd1266, %rd1264;
	xor.b64  	%rd1269, %rd1268, %rd1088;
	mov.b64 	{%r665, %r666}, %rd1269;
	shf.l.wrap.b32 	%r667, %r666, %r665, 8;
	shf.l.wrap.b32 	%r668, %r665, %r666, 8;
	mov.b64 	%rd1270, {%r668, %r667};
	add.s64 	%rd1271, %rd1270, %rd1261;
	shl.b64 	%rd1272, %rd1261, 1;
	and.b64  	%rd1273, %rd1272, 8589934590;
	and.b64  	%rd1274, %rd1270, 4294967295;
	mad.lo.s64 	%rd1275, %rd1274, %rd1273, %rd1271;
	xor.b64  	%rd1276, %rd1275, %rd1263;
	mov.b64 	{%r669, %r670}, %rd1276;
	shf.l.wrap.b32 	%r671, %r670, %r669, 16;
	shf.l.wrap.b32 	%r672, %r669, %r670, 16;
	mov.b64 	%rd1277, {%r672, %r671};
	add.s64 	%rd1278, %rd1277, %rd1268;
	shl.b64 	%rd1279, %rd1268, 1;
	and.b64  	%rd1280, %rd1279, 8589934590;
	and.b64  	%rd1281, %rd1277, 4294967295;
	mad.lo.s64 	%rd1282, %rd1281, %rd1280, %rd1278;
	xor.b64  	%rd1283, %rd1282, %rd1270;
	mov.b64 	{%r673, %r674}, %rd1283;
	shf.l.wrap.b32 	%r675, %r673, %r674, 1;
	shf.l.wrap.b32 	%r676, %r674, %r673, 1;
	mov.b64 	%rd1284, {%r676, %r675};
	st.shared.u64 	[%r9], %rd1191;
	st.shared.u64 	[%r9+8], %rd1219;
	st.shared.u64 	[%r9+16], %rd1247;
	st.shared.u64 	[%r9+24], %rd1275;
	st.shared.u64 	[%r9+32], %rd1284;
	st.shared.u64 	[%r9+40], %rd1200;
	st.shared.u64 	[%r9+48], %rd1228;
	st.shared.u64 	[%r9+56], %rd1256;
	st.shared.u64 	[%r9+64], %rd1254;
	st.shared.u64 	[%r9+72], %rd1282;
	st.shared.u64 	[%r9+80], %rd1198;
	st.shared.u64 	[%r9+88], %rd1226;
	st.shared.u64 	[%r9+96], %rd1221;
	st.shared.u64 	[%r9+104], %rd1249;
	st.shared.u64 	[%r9+112], %rd1277;
	st.shared.u64 	[%r9+120], %rd1193;
$L__BB1_69:
	setp.gt.u32 	%p43, %r1046, 7;
	bar.warp.sync 	-1;
	@%p43 bra 	$L__BB1_71;
	ld.shared.u64 	%rd1285, [%r10];
	ld.shared.u64 	%rd1286, [%r10+8];
	ld.shared.u64 	%rd1287, [%r10+128];
	ld.shared.u64 	%rd1288, [%r10+136];
	ld.shared.u64 	%rd1289, [%r10+256];
	ld.shared.u64 	%rd1290, [%r10+264];
	ld.shared.u64 	%rd1291, [%r10+384];
	ld.shared.u64 	%rd1292, [%r10+392];
	ld.shared.u64 	%rd1293, [%r10+512];
	ld.shared.u64 	%rd1294, [%r10+520];
	ld.shared.u64 	%rd1295, [%r10+640];
	ld.shared.u64 	%rd1296, [%r10+648];
	ld.shared.u64 	%rd1297, [%r10+768];
	ld.shared.u64 	%rd1298, [%r10+776];
	ld.shared.u64 	%rd1299, [%r10+896];
	ld.shared.u64 	%rd1300, [%r10+904];
	add.s64 	%rd1301, %rd1289, %rd1285;
	shl.b64 	%rd1302, %rd1285, 1;
	and.b64  	%rd1303, %rd1302, 8589934590;
	and.b64  	%rd1304, %rd1289, 4294967295;
	mad.lo.s64 	%rd1305, %rd1304, %rd1303, %rd1301;
	xor.b64  	%rd1306, %rd1297, %rd1305;
	mov.b64 	{%r677, %r678}, %rd1306;
	mov.b64 	%rd1307, {%r678, %r677};
	add.s64 	%rd1308, %rd1307, %rd1293;
	shl.b64 	%rd1309, %rd1293, 1;
	and.b64  	%rd1310, %rd1309, 8589934590;
	and.b64  	%rd1311, %rd1307, 4294967295;
	mad.lo.s64 	%rd1312, %rd1311, %rd1310, %rd1308;
	xor.b64  	%rd1313, %rd1312, %rd1289;
	mov.b64 	{%r679, %r680}, %rd1313;
	shf.l.wrap.b32 	%r681, %r680, %r679, 8;
	shf.l.wrap.b32 	%r682, %r679, %r680, 8;
	mov.b64 	%rd1314, {%r682, %r681};
	add.s64 	%rd1315, %rd1314, %rd1305;
	shl.b64 	%rd1316, %rd1305, 1;
	and.b64  	%rd1317, %rd1316, 8589934590;
	and.b64  	%rd1318, %rd1314, 4294967295;
	mad.lo.s64 	%rd1319, %rd1318, %rd1317, %rd1315;
	xor.b64  	%rd1320, %rd1319, %rd1307;
	mov.b64 	{%r683, %r684}, %rd1320;
	shf.l.wrap.b32 	%r685, %r684, %r683, 16;
	shf.l.wrap.b32 	%r686, %r683, %r684, 16;
	mov.b64 	%rd1321, {%r686, %r685};
	add.s64 	%rd1322, %rd1321, %rd1312;
	shl.b64 	%rd1323, %rd1312, 1;
	and.b64  	%rd1324, %rd1323, 8589934590;
	and.b64  	%rd1325, %rd1321, 4294967295;
	mad.lo.s64 	%rd1326, %rd1325, %rd1324, %rd1322;
	xor.b64  	%rd1327, %rd1326, %rd1314;
	mov.b64 	{%r687, %r688}, %rd1327;
	shf.l.wrap.b32 	%r689, %r687, %r688, 1;
	shf.l.wrap.b32 	%r690, %r688, %r687, 1;
	mov.b64 	%rd1328, {%r690, %r689};
	add.s64 	%rd1329, %rd1290, %rd1286;
	shl.b64 	%rd1330, %rd1286, 1;
	and.b64  	%rd1331, %rd1330, 8589934590;
	and.b64  	%rd1332, %rd1290, 4294967295;
	mad.lo.s64 	%rd1333, %rd1332, %rd1331, %rd1329;
	xor.b64  	%rd1334, %rd1298, %rd1333;
	mov.b64 	{%r691, %r692}, %rd1334;
	mov.b64 	%rd1335, {%r692, %r691};
	add.s64 	%rd1336, %rd1335, %rd1294;
	shl.b64 	%rd1337, %rd1294, 1;
	and.b64  	%rd1338, %rd1337, 8589934590;
	and.b64  	%rd1339, %rd1335, 4294967295;
	mad.lo.s64 	%rd1340, %rd1339, %rd1338, %rd1336;
	xor.b64  	%rd1341, %rd1340, %rd1290;
	mov.b64 	{%r693, %r694}, %rd1341;
	shf.l.wrap.b32 	%r695, %r694, %r693, 8;
	shf.l.wrap.b32 	%r696, %r693, %r694, 8;
	mov.b64 	%rd1342, {%r696, %r695};
	add.s64 	%rd1343, %rd1342, %rd1333;
	shl.b64 	%rd1344, %rd1333, 1;
	and.b64  	%rd1345, %rd1344, 8589934590;
	and.b64  	%rd1346, %rd1342, 4294967295;
	mad.lo.s64 	%rd1347, %rd1346, %rd1345, %rd1343;
	xor.b64  	%rd1348, %rd1347, %rd1335;
	mov.b64 	{%r697, %r698}, %rd1348;
	shf.l.wrap.b32 	%r699, %r698, %r697, 16;
	shf.l.wrap.b32 	%r700, %r697, %r698, 16;
	mov.b64 	%rd1349, {%r700, %r699};
	add.s64 	%rd1350, %rd1349, %rd1340;
	shl.b64 	%rd1351, %rd1340, 1;
	and.b64  	%rd1352, %rd1351, 8589934590;
	and.b64  	%rd1353, %rd1349, 4294967295;
	mad.lo.s64 	%rd1354, %rd1353, %rd1352, %rd1350;
	xor.b64  	%rd1355, %rd1354, %rd1342;
	mov.b64 	{%r701, %r702}, %rd1355;
	shf.l.wrap.b32 	%r703, %r701, %r702, 1;
	shf.l.wrap.b32 	%r704, %r702, %r701, 1;
	mov.b64 	%rd1356, {%r704, %r703};
	add.s64 	%rd1357, %rd1291, %rd1287;
	shl.b64 	%rd1358, %rd1287, 1;
	and.b64  	%rd1359, %rd1358, 8589934590;
	and.b64  	%rd1360, %rd1291, 4294967295;
	mad.lo.s64 	%rd1361, %rd1360, %rd1359, %rd1357;
	xor.b64  	%rd1362, %rd1299, %rd1361;
	mov.b64 	{%r705, %r706}, %rd1362;
	mov.b64 	%rd1363, {%r706, %r705};
	add.s64 	%rd1364, %rd1363, %rd1295;
	shl.b64 	%rd1365, %rd1295, 1;
	and.b64  	%rd1366, %rd1365, 8589934590;
	and.b64  	%rd1367, %rd1363, 4294967295;
	mad.lo.s64 	%rd1368, %rd1367, %rd1366, %rd1364;
	xor.b64  	%rd1369, %rd1368, %rd1291;
	mov.b64 	{%r707, %r708}, %rd1369;
	shf.l.wrap.b32 	%r709, %r708, %r707, 8;
	shf.l.wrap.b32 	%r710, %r707, %r708, 8;
	mov.b64 	%rd1370, {%r710, %r709};
	add.s64 	%rd1371, %rd1370, %rd1361;
	shl.b64 	%rd1372, %rd1361, 1;
	and.b64  	%rd1373, %rd1372, 8589934590;
	and.b64  	%rd1374, %rd1370, 4294967295;
	mad.lo.s64 	%rd1375, %rd1374, %rd1373, %rd1371;
	xor.b64  	%rd1376, %rd1375, %rd1363;
	mov.b64 	{%r711, %r712}, %rd1376;
	shf.l.wrap.b32 	%r713, %r712, %r711, 16;
	shf.l.wrap.b32 	%r714, %r711, %r712, 16;
	mov.b64 	%rd1377, {%r714, %r713};
	add.s64 	%rd1378, %rd1377, %rd1368;
	shl.b64 	%rd1379, %rd1368, 1;
	and.b64  	%rd1380, %rd1379, 8589934590;
	and.b64  	%rd1381, %rd1377, 4294967295;
	mad.lo.s64 	%rd1382, %rd1381, %rd1380, %rd1378;
	xor.b64  	%rd1383, %rd1382, %rd1370;
	mov.b64 	{%r715, %r716}, %rd1383;
	shf.l.wrap.b32 	%r717, %r715, %r716, 1;
	shf.l.wrap.b32 	%r718, %r716, %r715, 1;
	mov.b64 	%rd1384, {%r718, %r717};
	add.s64 	%rd1385, %rd1292, %rd1288;
	shl.b64 	%rd1386, %rd1288, 1;
	and.b64  	%rd1387, %rd1386, 8589934590;
	and.b64  	%rd1388, %rd1292, 4294967295;
	mad.lo.s64 	%rd1389, %rd1388, %rd1387, %rd1385;
	xor.b64  	%rd1390, %rd1300, %rd1389;
	mov.b64 	{%r719, %r720}, %rd1390;
	mov.b64 	%rd1391, {%r720, %r719};
	add.s64 	%rd1392, %rd1391, %rd1296;
	shl.b64 	%rd1393, %rd1296, 1;
	and.b64  	%rd1394, %rd1393, 8589934590;
	and.b64  	%rd1395, %rd1391, 4294967295;
	mad.lo.s64 	%rd1396, %rd1395, %rd1394, %rd1392;
	xor.b64  	%rd1397, %rd1396, %rd1292;
	mov.b64 	{%r721, %r722}, %rd1397;
	shf.l.wrap.b32 	%r723, %r722, %r721, 8;
	shf.l.wrap.b32 	%r724, %r721, %r722, 8;
	mov.b64 	%rd1398, {%r724, %r723};
	add.s64 	%rd1399, %rd1398, %rd1389;
	shl.b64 	%rd1400, %rd1389, 1;
	and.b64  	%rd1401, %rd1400, 8589934590;
	and.b64  	%rd1402, %rd1398, 4294967295;
	mad.lo.s64 	%rd1403, %rd1402, %rd1401, %rd1399;
	xor.b64  	%rd1404, %rd1403, %rd1391;
	mov.b64 	{%r725, %r726}, %rd1404;
	shf.l.wrap.b32 	%r727, %r726, %r725, 16;
	shf.l.wrap.b32 	%r728, %r725, %r726, 16;
	mov.b64 	%rd1405, {%r728, %r727};
	add.s64 	%rd1406, %rd1405, %rd1396;
	shl.b64 	%rd1407, %rd1396, 1;
	and.b64  	%rd1408, %rd1407, 8589934590;
	and.b64  	%rd1409, %rd1405, 4294967295;
	mad.lo.s64 	%rd1410, %rd1409, %rd1408, %rd1406;
	xor.b64  	%rd1411, %rd1410, %rd1398;
	mov.b64 	{%r729, %r730}, %rd1411;
	shf.l.wrap.b32 	%r731, %r729, %r730, 1;
	shf.l.wrap.b32 	%r732, %r730, %r729, 1;
	mov.b64 	%rd1412, {%r732, %r731};
	add.s64 	%rd1413, %rd1356, %rd1319;
	shl.b64 	%rd1414, %rd1319, 1;
	and.b64  	%rd1415, %rd1414, 8589934590;
	and.b64  	%rd1416, %rd1356, 4294967295;
	mad.lo.s64 	%rd1417, %rd1416, %rd1415, %rd1413;
	xor.b64  	%rd1418, %rd1417, %rd1405;
	mov.b64 	{%r733, %r734}, %rd1418;
	mov.b64 	%rd1419, {%r734, %r733};
	add.s64 	%rd1420, %rd1419, %rd1382;
	shl.b64 	%rd1421, %rd1382, 1;
	and.b64  	%rd1422, %rd1421, 8589934590;
	and.b64  	%rd1423, %rd1419, 4294967295;
	mad.lo.s64 	%rd1424, %rd1423, %rd1422, %rd1420;
	xor.b64  	%rd1425, %rd1424, %rd1356;
	mov.b64 	{%r735, %r736}, %rd1425;
	shf.l.wrap.b32 	%r737, %r736, %r735, 8;
	shf.l.wrap.b32 	%r738, %r735, %r736, 8;
	mov.b64 	%rd1426, {%r738, %r737};
	add.s64 	%rd1427, %rd1426, %rd1417;
	shl.b64 	%rd1428, %rd1417, 1;
	and.b64  	%rd1429, %rd1428, 8589934590;
	and.b64  	%rd1430, %rd1426, 4294967295;
	mad.lo.s64 	%rd1431, %rd1430, %rd1429, %rd1427;
	xor.b64  	%rd1432, %rd1431, %rd1419;
	mov.b64 	{%r739, %r740}, %rd1432;
	shf.l.wrap.b32 	%r741, %r740, %r739, 16;
	shf.l.wrap.b32 	%r742, %r739, %r740, 16;
	mov.b64 	%rd1433, {%r742, %r741};
	add.s64 	%rd1434, %rd1433, %rd1424;
	shl.b64 	%rd1435, %rd1424, 1;
	and.b64  	%rd1436, %rd1435, 8589934590;
	and.b64  	%rd1437, %rd1433, 4294967295;
	mad.lo.s64 	%rd1438, %rd1437, %rd1436, %rd1434;
	xor.b64  	%rd1439, %rd1438, %rd1426;
	mov.b64 	{%r743, %r744}, %rd1439;
	shf.l.wrap.b32 	%r745, %r743, %r744, 1;
	shf.l.wrap.b32 	%r746, %r744, %r743, 1;
	mov.b64 	%rd1440, {%r746, %r745};
	add.s64 	%rd1441, %rd1384, %rd1347;
	shl.b64 	%rd1442, %rd1347, 1;
	and.b64  	%rd1443, %rd1442, 8589934590;
	and.b64  	%rd1444, %rd1384, 4294967295;
	mad.lo.s64 	%rd1445, %rd1444, %rd1443, %rd1441;
	xor.b64  	%rd1446, %rd1445, %rd1321;
	mov.b64 	{%r747, %r748}, %rd1446;
	mov.b64 	%rd1447, {%r748, %r747};
	add.s64 	%rd1448, %rd1447, %rd1410;
	shl.b64 	%rd1449, %rd1410, 1;
	and.b64  	%rd1450, %rd1449, 8589934590;
	and.b64  	%rd1451, %rd1447, 4294967295;
	mad.lo.s64 	%rd1452, %rd1451, %rd1450, %rd1448;
	xor.b64  	%rd1453, %rd1452, %rd1384;
	mov.b64 	{%r749, %r750}, %rd1453;
	shf.l.wrap.b32 	%r751, %r750, %r749, 8;
	shf.l.wrap.b32 	%r752, %r749, %r750, 8;
	mov.b64 	%rd1454, {%r752, %r751};
	add.s64 	%rd1455, %rd1454, %rd1445;
	shl.b64 	%rd1456, %rd1445, 1;
	and.b64  	%rd1457, %rd1456, 8589934590;
	and.b64  	%rd1458, %rd1454, 4294967295;
	mad.lo.s64 	%rd1459, %rd1458, %rd1457, %rd1455;
	xor.b64  	%rd1460, %rd1459, %rd1447;
	mov.b64 	{%r753, %r754}, %rd1460;
	shf.l.wrap.b32 	%r755, %r754, %r753, 16;
	shf.l.wrap.b32 	%r756, %r753, %r754, 16;
	mov.b64 	%rd1461, {%r756, %r755};
	add.s64 	%rd1462, %rd1461, %rd1452;
	shl.b64 	%rd1463, %rd1452, 1;
	and.b64  	%rd1464, %rd1463, 8589934590;
	and.b64  	%rd1465, %rd1461, 4294967295;
	mad.lo.s64 	%rd1466, %rd1465, %rd1464, %rd1462;
	xor.b64  	%rd1467, %rd1466, %rd1454;
	mov.b64 	{%r757, %r758}, %rd1467;
	shf.l.wrap.b32 	%r759, %r757, %r758, 1;
	shf.l.wrap.b32 	%r760, %r758, %r757, 1;
	mov.b64 	%rd1468, {%r760, %r759};
	add.s64 	%rd1469, %rd1412, %rd1375;
	shl.b64 	%rd1470, %rd1375, 1;
	and.b64  	%rd1471, %rd1470, 8589934590;
	and.b64  	%rd1472, %rd1412, 4294967295;
	mad.lo.s64 	%rd1473, %rd1472, %rd1471, %rd1469;
	xor.b64  	%rd1474, %rd1473, %rd1349;
	mov.b64 	{%r761, %r762}, %rd1474;
	mov.b64 	%rd1475, {%r762, %r761};
	add.s64 	%rd1476, %rd1475, %rd1326;
	shl.b64 	%rd1477, %rd1326, 1;
	and.b64  	%rd1478, %rd1477, 8589934590;
	and.b64  	%rd1479, %rd1475, 4294967295;
	mad.lo.s64 	%rd1480, %rd1479, %rd1478, %rd1476;
	xor.b64  	%rd1481, %rd1480, %rd1412;
	mov.b64 	{%r763, %r764}, %rd1481;
	shf.l.wrap.b32 	%r765, %r764, %r763, 8;
	shf.l.wrap.b32 	%r766, %r763, %r764, 8;
	mov.b64 	%rd1482, {%r766, %r765};
	add.s64 	%rd1483, %rd1482, %rd1473;
	shl.b64 	%rd1484, %rd1473, 1;
	and.b64  	%rd1485, %rd1484, 8589934590;
	and.b64  	%rd1486, %rd1482, 4294967295;
	mad.lo.s64 	%rd1487, %rd1486, %rd1485, %rd1483;
	xor.b64  	%rd1488, %rd1487, %rd1475;
	mov.b64 	{%r767, %r768}, %rd1488;
	shf.l.wrap.b32 	%r769, %r768, %r767, 16;
	shf.l.wrap.b32 	%r770, %r767, %r768, 16;
	mov.b64 	%rd1489, {%r770, %r769};
	add.s64 	%rd1490, %rd1489, %rd1480;
	shl.b64 	%rd1491, %rd1480, 1;
	and.b64  	%rd1492, %rd1491, 8589934590;
	and.b64  	%rd1493, %rd1489, 4294967295;
	mad.lo.s64 	%rd1494, %rd1493, %rd1492, %rd1490;
	xor.b64  	%rd1495, %rd1494, %rd1482;
	mov.b64 	{%r771, %r772}, %rd1495;
	shf.l.wrap.b32 	%r773, %r771, %r772, 1;
	shf.l.wrap.b32 	%r774, %r772, %r771, 1;
	mov.b64 	%rd1496, {%r774, %r773};
	add.s64 	%rd1497, %rd1328, %rd1403;
	shl.b64 	%rd1498, %rd1403, 1;
	and.b64  	%rd1499, %rd1498, 8589934590;
	and.b64  	%rd1500, %rd1328, 4294967295;
	mad.lo.s64 	%rd1501, %rd1500, %rd1499, %rd1497;
	xor.b64  	%rd1502, %rd1501, %rd1377;
	mov.b64 	{%r775, %r776}, %rd1502;
	mov.b64 	%rd1503, {%r776, %r775};
	add.s64 	%rd1504, %rd1503, %rd1354;
	shl.b64 	%rd1505, %rd1354, 1;
	and.b64  	%rd1506, %rd1505, 8589934590;
	and.b64  	%rd1507, %rd1503, 4294967295;
	mad.lo.s64 	%rd1508, %rd1507, %rd1506, %rd1504;
	xor.b64  	%rd1509, %rd1508, %rd1328;
	mov.b64 	{%r777, %r778}, %rd1509;
	shf.l.wrap.b32 	%r779, %r778, %r777, 8;
	shf.l.wrap.b32 	%r780, %r777, %r778, 8;
	mov.b64 	%rd1510, {%r780, %r779};
	add.s64 	%rd1511, %rd1510, %rd1501;
	shl.b64 	%rd1512, %rd1501, 1;
	and.b64  	%rd1513, %rd1512, 8589934590;
	and.b64  	%rd1514, %rd1510, 4294967295;
	mad.lo.s64 	%rd1515, %rd1514, %rd1513, %rd1511;
	xor.b64  	%rd1516, %rd1515, %rd1503;
	mov.b64 	{%r781, %r782}, %rd1516;
	shf.l.wrap.b32 	%r783, %r782, %r781, 16;
	shf.l.wrap.b32 	%r784, %r781, %r782, 16;
	mov.b64 	%rd1517, {%r784, %r783};
	add.s64 	%rd1518, %rd1517, %rd1508;
	shl.b64 	%rd1519, %rd1508, 1;
	and.b64  	%rd1520, %rd1519, 8589934590;
	and.b64  	%rd1521, %rd1517, 4294967295;
	mad.lo.s64 	%rd1522, %rd1521, %rd1520, %rd1518;
	xor.b64  	%rd1523, %rd1522, %rd1510;
	mov.b64 	{%r785, %r786}, %rd1523;
	shf.l.wrap.b32 	%r787, %r785, %r786, 1;
	shf.l.wrap.b32 	%r788, %r786, %r785, 1;
	mov.b64 	%rd1524, {%r788, %r787};
	st.shared.u64 	[%r10], %rd1431;
	st.shared.u64 	[%r10+8], %rd1459;
	st.shared.u64 	[%r10+128], %rd1487;
	st.shared.u64 	[%r10+136], %rd1515;
	st.shared.u64 	[%r10+256], %rd1524;
	st.shared.u64 	[%r10+264], %rd1440;
	st.shared.u64 	[%r10+384], %rd1468;
	st.shared.u64 	[%r10+392], %rd1496;
	st.shared.u64 	[%r10+512], %rd1494;
	st.shared.u64 	[%r10+520], %rd1522;
	st.shared.u64 	[%r10+640], %rd1438;
	st.shared.u64 	[%r10+648], %rd1466;
	st.shared.u64 	[%r10+768], %rd1461;
	st.shared.u64 	[%r10+776], %rd1489;
	st.shared.u64 	[%r10+896], %rd1517;
	st.shared.u64 	[%r10+904], %rd1433;
$L__BB1_71:
	setp.gt.u32 	%p44, %r1046, 127;
	bar.warp.sync 	-1;
	@%p44 bra 	$L__BB1_74;
	mov.u32 	%r1045, %r1046;
$L__BB1_73:
	shl.b32 	%r789, %r1045, 3;
	mov.u32 	%r790, _ZZ20argon2id_fill_kernelE9scratch_q;
	add.s32 	%r791, %r790, %r789;
	ld.shared.u64 	%rd1525, [%r791];
	mov.u32 	%r792, _ZZ20argon2id_fill_kernelE9scratch_r;
	add.s32 	%r793, %r792, %r789;
	ld.shared.u64 	%rd1526, [%r793];
	xor.b64  	%rd1527, %rd1526, %rd1525;
	cvt.u64.u32 	%rd1528, %r1045;
	add.s64 	%rd1529, %rd21, %rd1528;
	shl.b64 	%rd1530, %rd1529, 3;
	add.s64 	%rd1531, %rd5, %rd1530;
	ld.global.u64 	%rd1532, [%rd1531];
	xor.b64  	%rd1533, %rd1527, %rd1532;
	st.global.u64 	[%rd1531], %rd1533;
	add.s32 	%r45, %r1045, 32;
	setp.lt.u32 	%p45, %r1045, 96;
	mov.u32 	%r1045, %r45;
	@%p45 bra 	$L__BB1_73;
$L__BB1_74:
	bar.warp.sync 	-1;
	add.s32 	%r1036, %r1037, 1;
	add.s32 	%r1035, %r1035, 1;
	setp.ne.s32 	%p52, %r1035, %r5;
	@%p52 bra 	$L__BB1_19;
$L__BB1_75:
	add.s32 	%r1031, %r1031, 1;
	setp.ne.s32 	%p53, %r1031, 4;
	@%p53 bra 	$L__BB1_10;
	add.s32 	%r1030, %r1030, 1;
	setp.ne.s32 	%p54, %r1030, %r53;
	@%p54 bra 	$L__BB1_9;
$L__BB1_77:
	setp.gt.u32 	%p55, %r1046, 127;
	@%p55 bra 	$L__BB1_80;
	ld.param.u64 	%rd2039, [argon2id_fill_kernel_param_5];
	shl.b64 	%rd2031, %rd4, 10;
	add.s64 	%rd2032, %rd2031, 1024;
	mul.wide.u32 	%rd2033, %r1046, 8;
	mad.lo.s64 	%rd2034, %rd2032, %rd3, %rd2033;
	add.s64 	%rd2035, %rd2034, %rd1;
	add.s64 	%rd2044, %rd2035, -1024;
	add.s64 	%rd2036, %rd2031, %rd2033;
	cvta.to.global.u64 	%rd2037, %rd2039;
	add.s64 	%rd2043, %rd2037, %rd2036;
$L__BB1_79:
	ld.global.u64 	%rd2038, [%rd2044];
	st.global.u64 	[%rd2043], %rd2038;
	add.s32 	%r51, %r1046, 32;
	add.s64 	%rd2044, %rd2044, 256;
	add.s64 	%rd2043, %rd2043, 256;
	setp.lt.u32 	%p56, %r1046, 96;
	mov.u32 	%r1046, %r51;
	@%p56 bra 	$L__BB1_79;
$L__BB1_80:
	ret;

}


// ===== COMPILED SASS (sm_100) =====

	.target	sm_100

	.elftype	@"ET_EXEC"


//--------------------- .note.nv.tkinfo           --------------------------
	.section	.note.nv.tkinfo,"",@"SHT_NOTE"
	.sectionflags	@"SHF_NOTE_NV_TKINFO"
	.tkinfo
        /*0018*/ 	.word	0x00000002
        /*0030*/ 	.string	""
        /*0030*/ 	.string	"ptxas"
        /*0030*/ 	.string	"Cuda compilation tools, release 13.0, V13.0.88"
        /*0030*/ 	.string	"Build cuda_13.0.r13.0/compiler.36424714_0"
        /*0030*/ 	.string	"-arch sm_100 -m 64 "



//--------------------- .note.nv.cuinfo           --------------------------
	.section	.note.nv.cuinfo,"",@"SHT_NOTE"
	.sectionflags	@"SHF_NOTE_NV_CUINFO"
        /*0018*/ 	.short	0x0002
        /*001a*/ 	.short	0x0064
        /*001c*/ 	.short	0x0082
	.zero		2


//--------------------- .nv.info                  --------------------------
	.section	.nv.info,"",@"SHT_CUDA_INFO"
	.align	4


	//----- nvinfo : EIATTR_REGCOUNT
	.align		4
        /*0000*/ 	.byte	0x04, 0x2f
        /*0002*/ 	.short	(.L_1 - .L_0)
	.align		4
.L_0:
        /*0004*/ 	.word	index@(touch_lane_memory_kernel)
        /*0008*/ 	.word	0x0000001c


	//----- nvinfo : EIATTR_FRAME_SIZE
	.align		4
.L_1:
        /*000c*/ 	.byte	0x04, 0x11
        /*000e*/ 	.short	(.L_3 - .L_2)
	.align		4
.L_2:
        /*0010*/ 	.word	index@(touch_lane_memory_kernel)
        /*0014*/ 	.word	0x00000000


	//----- nvinfo : EIATTR_REGCOUNT
	.align		4
.L_3:
        /*0018*/ 	.byte	0x04, 0x2f
        /*001a*/ 	.short	(.L_5 - .L_4)
	.align		4
.L_4:
        /*001c*/ 	.word	index@(argon2id_fill_kernel)
        /*0020*/ 	.word	0x0000003a


	//----- nvinfo : EIATTR_FRAME_SIZE
	.align		4
.L_5:
        /*0024*/ 	.byte	0x04, 0x11
        /*0026*/ 	.short	(.L_7 - .L_6)
	.align		4
.L_6:
        /*0028*/ 	.word	index@($__internal_0_$__cuda_sm20_rem_u64)
        /*002c*/ 	.word	0x00000000


	//----- nvinfo : EIATTR_FRAME_SIZE
	.align		4
.L_7:
        /*0030*/ 	.byte	0x04, 0x11
        /*0032*/ 	.short	(.L_9 - .L_8)
	.align		4
.L_8:
        /*0034*/ 	.word	index@(argon2id_fill_kernel)
        /*0038*/ 	.word	0x00000000


	//----- nvinfo : EIATTR_MIN_STACK_SIZE
	.align		4
.L_9:
        /*003c*/ 	.byte	0x04, 0x12
        /*003e*/ 	.short	(.L_11 - .L_10)
	.align		4
.L_10:
        /*0040*/ 	.word	index@(argon2id_fill_kernel)
        /*0044*/ 	.word	0x00000000


	//----- nvinfo : EIATTR_MIN_STACK_SIZE
	.align		4
.L_11:
        /*0048*/ 	.byte	0x04, 0x12
        /*004a*/ 	.short	(.L_13 - .L_12)
	.align		4
.L_12:
        /*004c*/ 	.word	index@(touch_lane_memory_kernel)
        /*0050*/ 	.word	0x00000000
.L_13:


//--------------------- .nv.compat                --------------------------
	.section	.nv.compat,"",@"SHT_CUDA_COMPAT_INFO"
	.align	4
        /*0000*/ 	.byte	0x02, 0x09, 0x00, 0x00, 0x02, 0x02, 0x01, 0x00, 0x02, 0x05, 0x05, 0x00, 0x03, 0x07, 0x01, 0x01
        /*0010*/ 	.byte	0x02, 0x03, 0x00, 0x00, 0x02, 0x06, 0x01, 0x00, 0x04, 0x0b, 0x08, 0x00, 0x09, 0x00, 0x00, 0x00
        /*0020*/ 	.byte	0x00, 0x00, 0x00, 0x00


//--------------------- .nv.info.argon2id_fill_kernel --------------------------
	.section	.nv.info.argon2id_fill_kernel,"",@"SHT_CUDA_INFO"
	.sectionflags	@""
	.align	4


	//----- nvinfo : EIATTR_CUDA_API_VERSION
	.align		4
        /*0000*/ 	.byte	0x04, 0x37
        /*0002*/ 	.short	(.L_15 - .L_14)
.L_14:
        /*0004*/ 	.word	0x00000082


	//----- nvinfo : EIATTR_KPARAM_INFO
	.align		4
.L_15:
        /*0008*/ 	.byte	0x04, 0x17
        /*000a*/ 	.short	(.L_17 - .L_16)
.L_16:
        /*000c*/ 	.word	0x00000000
        /*0010*/ 	.short	0x0005
        /*0012*/ 	.short	0x0020
        /*0014*/ 	.byte	0x00, 0xf5, 0x21, 0x00


	//----- nvinfo : EIATTR_KPARAM_INFO
	.align		4
.L_17:
        /*0018*/ 	.byte	0x04, 0x17
        /*001a*/ 	.short	(.L_19 - .L_18)
.L_18:
        /*001c*/ 	.word	0x00000000
        /*0020*/ 	.short	0x0004
        /*0022*/ 	.short	0x0018
        /*0024*/ 	.byte	0x00, 0xf5, 0x21, 0x00


	//----- nvinfo : EIATTR_KPARAM_INFO
	.align		4
.L_19:
        /*0028*/ 	.byte	0x04, 0x17
        /*002a*/ 	.short	(.L_21 - .L_20)
.L_20:
        /*002c*/ 	.word	0x00000000
        /*0030*/ 	.short	0x0003
        /*0032*/ 	.short	0x0010
        /*0034*/ 	.byte	0x00, 0xf0, 0x11, 0x00


	//----- nvinfo : EIATTR_KPARAM_INFO
	.align		4
.L_21:
        /*0038*/ 	.byte	0x04, 0x17
        /*003a*/ 	.short	(.L_23 - .L_22)
.L_22:
        /*003c*/ 	.word	0x00000000
        /*0040*/ 	.short	0x0002
        /*0042*/ 	.short	0x000c
        /*0044*/ 	.byte	0x00, 0xf0, 0x11, 0x00


	//----- nvinfo : EIATTR_KPARAM_INFO
	.align		4
.L_23:
        /*0048*/ 	.byte	0x04, 0x17
        /*004a*/ 	.short	(.L_25 - .L_24)
.L_24:
        /*004c*/ 	.word	0x00000000
        /*0050*/ 	.short	0x0001
        /*0052*/ 	.short	0x0008
        /*0054*/ 	.byte	0x00, 0xf0, 0x11, 0x00


	//----- nvinfo : EIATTR_KPARAM_INFO
	.align		4
.L_25:
        /*0058*/ 	.byte	0x04, 0x17
        /*005a*/ 	.short	(.L_27 - .L_26)
.L_26:
        /*005c*/ 	.word	0x00000000
        /*0060*/ 	.short	0x0000
        /*0062*/ 	.short	0x0000
        /*0064*/ 	.byte	0x00, 0xf5, 0x21, 0x00


	//----- nvinfo : EIATTR_SPARSE_MMA_MASK
	.align		4
.L_27:
        /*0068*/ 	.byte	0x03, 0x50
        /*006a*/ 	.short	0x0000


	//----- nvinfo : EIATTR_MAXREG_COUNT
	.align		4
        /*006c*/ 	.byte	0x03, 0x1b
        /*006e*/ 	.short	0x00ff


	//----- nvinfo : EIATTR_MERCURY_ISA_VERSION
	.align		4
        /*0070*/ 	.byte	0x03, 0x5f
        /*0072*/ 	.short	0x0101


	//----- nvinfo : EIATTR_COOP_GROUP_MASK_REGIDS
	.align		4
        /*0074*/ 	.byte	0x04, 0x29
        /*0076*/ 	.short	(.L_29 - .L_28)


	//   ....[0]....
.L_28:
        /*0078*/ 	.word	0xffffffff


	//   ....[1]....
        /*007c*/ 	.word	0xffffffff


	//   ....[2]....
        /*0080*/ 	.word	0xffffffff


	//   ....[3]....
        /*0084*/ 	.word	0xffffffff


	//   ....[4]....
        /*0088*/ 	.word	0xffffffff


	//   ....[5]....
        /*008c*/ 	.word	0xffffffff


	//   ....[6]....
        /*0090*/ 	.word	0xffffffff


	//   ....[7]....
        /*0094*/ 	.word	0xffffffff


	//   ....[8]....
        /*0098*/ 	.word	0xffffffff


	//   ....[9]....
        /*009c*/ 	.word	0xffffffff


	//   ....[10]....
        /*00a0*/ 	.word	0xffffffff


	//   ....[11]....
        /*00a4*/ 	.word	0xffffffff


	//   ....[12]....
        /*00a8*/ 	.word	0xffffffff


	//   ....[13]....
        /*00ac*/ 	.word	0xffffffff


	//   ....[14]....
        /*00b0*/ 	.word	0xffffffff


	//   ....[15]....
        /*00b4*/ 	.word	0xffffffff


	//   ....[16]....
        /*00b8*/ 	.word	0xffffffff


	//   ....[17]....
        /*00bc*/ 	.word	0xffffffff


	//----- nvinfo : EIATTR_COOP_GROUP_INSTR_OFFSETS
	.align		4
.L_29:
        /*00c0*/ 	.byte	0x04, 0x28
        /*00c2*/ 	.short	(.L_31 - .L_30)


	//   ....[0]....
.L_30:
        /*00c4*/ 	.word	0x00000210


	//   ....[1]....
        /*00c8*/ 	.word	0x00000380


	//   ....[2]....
        /*00cc*/ 	.word	0x00000700


	//   ....[3]....
        /*00d0*/ 	.word	0x000008f0


	//   ....[4]....
        /*00d4*/ 	.word	0x00000aa0


	//   ....[5]....
        /*00d8*/ 	.word	0x00002440


	//   ....[6]....
        /*00dc*/ 	.word	0x00003de0


	//   ....[7]....
        /*00e0*/ 	.word	0x00004110


	//   ....[8]....
        /*00e4*/ 	.word	0x00005ac0


	//   ....[9]....
        /*00e8*/ 	.word	0x00007460


	//   ....[10]....
        /*00ec*/ 	.word	0x00007600


	//   ....[11]....
        /*00f0*/ 	.word	0x00007cb0


	//   ....[12]....
        /*00f4*/ 	.word	0x00009650


	//   ....[13]....
        /*00f8*/ 	.word	0x0000aff0


	//   ....[14]....
        /*00fc*/ 	.word	0x0000b3d0


	//   ....[15]....
        /*0100*/ 	.word	0x0000cd70


	//   ....[16]....
        /*0104*/ 	.word	0x0000e710


	//   ....[17]....
        /*0108*/ 	.word	0x0000e8d0


	//----- nvinfo : EIATTR_VRC_CTA_INIT_COUNT
	.align		4
.L_31:
        /*010c*/ 	.byte	0x02, 0x4a
	.zero		1
	.zero		1


	//----- nvinfo : EIATTR_EXIT_INSTR_OFFSETS
	.align		4
        /*0110*/ 	.byte	0x04, 0x1c
        /*0112*/ 	.short	(.L_33 - .L_32)


	//   ....[0]....
.L_32:
        /*0114*/ 	.word	0x00000060


	//   ....[1]....
        /*0118*/ 	.word	0x0000e990


	//   ....[2]....
        /*011c*/ 	.word	0x0000ebb0


	//----- nvinfo : EIATTR_CRS_STACK_SIZE
	.align		4
.L_33:
        /*0120*/ 	.byte	0x04, 0x1e
        /*0122*/ 	.short	(.L_35 - .L_34)
.L_34:
        /*0124*/ 	.word	0x00000000


	//----- nvinfo : EIATTR_CBANK_PARAM_SIZE
	.align		4
.L_35:
        /*0128*/ 	.byte	0x03, 0x19
        /*012a*/ 	.short	0x0028


	//----- nvinfo : EIATTR_PARAM_CBANK
	.align		4
        /*012c*/ 	.byte	0x04, 0x0a
        /*012e*/ 	.short	(.L_37 - .L_36)
	.align		4
.L_36:
        /*0130*/ 	.word	index@(.nv.constant0.argon2id_fill_kernel)
        /*0134*/ 	.short	0x0380
        /*0136*/ 	.short	0x0028


	//----- nvinfo : EIATTR_SW_WAR
	.align		4
.L_37:
        /*0138*/ 	.byte	0x04, 0x36
        /*013a*/ 	.short	(.L_39 - .L_38)
.L_38:
        /*013c*/ 	.word	0x00000008
.L_39:


//--------------------- .nv.info.touch_lane_memory_kernel --------------------------
	.section	.nv.info.touch_lane_memory_kernel,"",@"SHT_CUDA_INFO"
	.sectionflags	@""
	.align	4


	//----- nvinfo : EIATTR_CUDA_API_VERSION
	.align		4
        /*0000*/ 	.byte	0x04, 0x37
        /*0002*/ 	.short	(.L_41 - .L_40)
.L_40:
        /*0004*/ 	.word	0x00000082


	//----- nvinfo : EIATTR_KPARAM_INFO
	.align		4
.L_41:
        /*0008*/ 	.byte	0x04, 0x17
        /*000a*/ 	.short	(.L_43 - .L_42)
.L_42:
        /*000c*/ 	.word	0x00000000
        /*0010*/ 	.short	0x0002
        /*0012*/ 	.short	0x0010
        /*0014*/ 	.byte	0x00, 0xf0, 0x21, 0x00


	//----- nvinfo : EIATTR_KPARAM_INFO
	.align		4
.L_43:
        /*0018*/ 	.byte	0x04, 0x17
        /*001a*/ 	.short	(.L_45 - .L_44)
.L_44:
        /*001c*/ 	.word	0x00000000
        /*0020*/ 	.short	0x0001
        /*0022*/ 	.short	0x0008
        /*0024*/ 	.byte	0x00, 0xf0, 0x11, 0x00


	//----- nvinfo : EIATTR_KPARAM_INFO
	.align		4
.L_45:
        /*0028*/ 	.byte	0x04, 0x17
        /*002a*/ 	.short	(.L_47 - .L_46)
.L_46:
        /*002c*/ 	.word	0x00000000
        /*0030*/ 	.short	0x0000
        /*0032*/ 	.short	0x0000
        /*0034*/ 	.byte	0x00, 0xf5, 0x21, 0x00


	//----- nvinfo : EIATTR_SPARSE_MMA_MASK
	.align		4
.L_47:
        /*0038*/ 	.byte	0x03, 0x50
        /*003a*/ 	.short	0x0000


	//----- nvinfo : EIATTR_MAXREG_COUNT
	.align		4
        /*003c*/ 	.byte	0x03, 0x1b
        /*003e*/ 	.short	0x00ff


	//----- nvinfo : EIATTR_MERCURY_ISA_VERSION
	.align		4
        /*0040*/ 	.byte	0x03, 0x5f
        /*0042*/ 	.short	0x0101


	//----- nvinfo : EIATTR_VRC_CTA_INIT_COUNT
	.align		4
        /*0044*/ 	.byte	0x02, 0x4a
	.zero		1
	.zero		1


	//----- nvinfo : EIATTR_EXIT_INSTR_OFFSETS
	.align		4
        /*0048*/ 	.byte	0x04, 0x1c
        /*004a*/ 	.short	(.L_49 - .L_48)


	//   ....[0]....
.L_48:
        /*004c*/ 	.word	0x000000a0


	//   ....[1]....
        /*0050*/ 	.word	0x00000940


	//----- nvinfo : EIATTR_CBANK_PARAM_SIZE
	.align		4
.L_49:
        /*0054*/ 	.byte	0x03, 0x19
        /*0056*/ 	.short	0x0018


	//----- nvinfo : EIATTR_PARAM_CBANK
	.align		4
        /*0058*/ 	.byte	0x04, 0x0a
        /*005a*/ 	.short	(.L_51 - .L_50)
	.align		4
.L_50:
        /*005c*/ 	.word	index@(.nv.constant0.touch_lane_memory_kernel)
        /*0060*/ 	.short	0x0380
        /*0062*/ 	.short	0x0018


	//----- nvinfo : EIATTR_SW_WAR
	.align		4
.L_51:
        /*0064*/ 	.byte	0x04, 0x36
        /*0066*/ 	.short	(.L_53 - .L_52)
.L_52:
        /*0068*/ 	.word	0x00000008
.L_53:


//--------------------- .nv.callgraph             --------------------------
	.section	.nv.callgraph,"",@"SHT_CUDA_CALLGRAPH"
	.align	4
	.sectionentsize	8
	.align		4
        /*0000*/ 	.word	0x00000000
	.align		4
        /*0004*/ 	.word	0xffffffff
	.align		4
        /*0008*/ 	.word	0x00000000
	.align		4
        /*000c*/ 	.word	0xfffffffe
	.align		4
        /*0010*/ 	.word	0x00000000
	.align		4
        /*0014*/ 	.word	0xfffffffd
	.align		4
        /*0018*/ 	.word	0x00000000
	.align		4
        /*001c*/ 	.word	0xfffffffc


//--------------------- .text.argon2id_fill_kernel --------------------------
	.section	.text.argon2id_fill_kernel,"ax",@progbits
	.align	128
        .global         argon2id_fill_kernel
        .type           argon2id_fill_kernel,@function
        .size           argon2id_fill_kernel,(.L_x_71 - argon2id_fill_kernel)
        .other          argon2id_fill_kernel,@"STO_CUDA_ENTRY STV_DEFAULT"
argon2id_fill_kernel:
.text.argon2id_fill_kernel:
[----:B------:R-:W-:Y:S08]  /*0000*/  LDC R1, c[0x0][0x37c] ;  /* 0x0000df00ff017b82 */ /* 0x000ff00000000800 */
[----:B------:R-:W0:Y:S01]  /*0010*/  S2UR UR9, SR_CTAID.X ;  /* 0x00000000000979c3 */ /* 0x000e220000002500 */
[----:B------:R-:W1:Y:S02]  /*0020*/  LDCU.64 UR18, c[0x0][0x388] ;  /* 0x00007100ff1277ac */ /* 0x000e640008000a00 */
[----:B-1----:R-:W-:-:S04]  /*0030*/  UISETP.GE.U32.AND UP0, UPT, UR19, 0x8, UPT ;  /* 0x000000081300788c */ /* 0x002fc8000bf06070 */
[----:B0-----:R-:W-:-:S06]  /*0040*/  UISETP.GE.U32.OR UP0, UPT, UR9, UR18, !UP0 ;  /* 0x000000120900728c */ /* 0x001fcc000c706470 */
[----:B------:R-:W-:-:S13]  /*0050*/  PLOP3.LUT P0, PT, PT, PT, UP0, 0x80, 0x8 ;  /* 0x000000000008781c */ /* 0x000fda0003f0f008 */
[----:B------:R-:W-:Y:S05]  /*0060*/  @P0 EXIT ;  /* 0x000000000000094d */ /* 0x000fea0003800000 */
[----:B------:R-:W0:Y:S01]  /*0070*/  S2R R0, SR_TID.X ;  /* 0x0000000000007919 */ /* 0x000e220000002100 */
[----:B------:R-:W1:Y:S01]  /*0080*/  LDCU.64 UR10, c[0x0][0x398] ;  /* 0x00007300ff0a77ac */ /* 0x000e620008000a00 */
[----:B------:R-:W-:Y:S01]  /*0090*/  BSSY.RECONVERGENT B0, `(.L_x_0) ;  /* 0x0000017000007945 */ /* 0x000fe20003800200 */
[----:B------:R-:W-:Y:S01]  /*00a0*/  UIMAD.WIDE.U32 UR4, UR9, UR19, URZ ;  /* 0x00000013090472a5 */ /* 0x000fe2000f8e00ff */
[----:B------:R-:W2:Y:S03]  /*00b0*/  LDCU.64 UR20, c[0x0][0x358] ;  /* 0x00006b00ff1477ac */ /* 0x000ea60008000a00 */
[----:B-1----:R-:W-:-:S04]  /*00c0*/  ULEA UR10, UP0, UR4, UR10, 0xa ;  /* 0x0000000a040a7291 */ /* 0x002fc8000f8050ff */
[----:B------:R-:W-:Y:S01]  /*00d0*/  ULEA.HI.X UR11, UR4, UR11, UR5, 0xa, UP0 ;  /* 0x0000000b040b7291 */ /* 0x000fe200080f5405 */
[C---:B0-----:R-:W-:Y:S02]  /*00e0*/  ISETP.GT.U32.AND P0, PT, R0.reuse, 0xff, PT ;  /* 0x000000ff0000780c */ /* 0x041fe40003f04070 */
[----:B------:R-:W-:-:S11]  /*00f0*/  ISETP.GT.U32.AND P1, PT, R0, 0x7f, PT ;  /* 0x0000007f0000780c */ /* 0x000fd60003f24070 */
[----:B--2---:R-:W-:Y:S05]  /*0100*/  @P0 BRA `(.L_x_1) ;  /* 0x00000000003c0947 */ /* 0x004fea0003800000 */
[----:B------:R-:W0:Y:S01]  /*0110*/  LDCU.64 UR4, c[0x0][0x380] ;  /* 0x00007000ff0477ac */ /* 0x000e220008000a00 */
[----:B------:R-:W-:Y:S02]  /*0120*/  IMAD.U32 R6, RZ, RZ, UR9 ;  /* 0x00000009ff067e24 */ /* 0x000fe4000f8e00ff */
[----:B------:R-:W-:Y:S02]  /*0130*/  IMAD.U32 R2, RZ, RZ, UR9 ;  /* 0x00000009ff027e24 */ /* 0x000fe4000f8e00ff */
[----:B------:R-:W-:Y:S01]  /*0140*/  IMAD.MOV.U32 R9, RZ, RZ, R0 ;  /* 0x000000ffff097224 */ /* 0x000fe200078e0000 */
[----:B0-----:R-:W-:-:S04]  /*0150*/  LEA R6, P0, R6, UR4, 0xb ;  /* 0x0000000406067c11 */ /* 0x001fc8000f8058ff */
[----:B------:R-:W-:-:S09]  /*0160*/  LEA.HI.X R7, R2, UR5, RZ, 0xb, P0 ;  /* 0x0000000502077c11 */ /* 0x000fd200080f5cff */
.L_x_2:
[----:B0-----:R-:W-:-:S06]  /*0170*/  IMAD.WIDE.U32 R2, R9, 0x8, R6 ;  /* 0x0000000809027825 */ /* 0x001fcc00078e0006 */
[----:B------:R-:W2:Y:S01]  /*0180*/  LDG.E.64.CONSTANT R2, desc[UR20][R2.64] ;  /* 0x0000001402027981 */ /* 0x000ea2000c1e9b00 */
[----:B------:R-:W-:Y:S01]  /*0190*/  IMAD.U32 R4, RZ, RZ, UR10 ;  /* 0x0000000aff047e24 */ /* 0x000fe2000f8e00ff */
[C---:B------:R-:W-:Y:S01]  /*01a0*/  ISETP.GE.U32.AND P0, PT, R9.reuse, 0xe0, PT ;  /* 0x000000e00900780c */ /* 0x040fe20003f06070 */
[----:B------:R-:W-:Y:S02]  /*01b0*/  IMAD.U32 R5, RZ, RZ, UR11 ;  /* 0x0000000bff057e24 */ /* 0x000fe4000f8e00ff */
[----:B------:R-:W-:-:S04]  /*01c0*/  IMAD.WIDE.U32 R4, R9, 0x8, R4 ;  /* 0x0000000809047825 */ /* 0x000fc800078e0004 */
[----:B------:R-:W-:Y:S01]  /*01d0*/  VIADD R9, R9, 0x20 ;  /* 0x0000002009097836 */ /* 0x000fe20000000000 */
[----:B--2---:R0:W-:Y:S05]  /*01e0*/  STG.E.64 desc[UR20][R4.64], R2 ;  /* 0x0000000204007986 */ /* 0x0041ea000c101b14 */
[----:B------:R-:W-:Y:S05]  /*01f0*/  @!P0 BRA `(.L_x_2) ;  /* 0xfffffffc00dc8947 */ /* 0x000fea000383ffff */
.L_x_1:
[----:B------:R-:W-:Y:S05]  /*0200*/  BSYNC.RECONVERGENT B0 ;  /* 0x0000000000007941 */ /* 0x000fea0003800200 */
.L_x_0:
[----:B------:R-:W-:Y:S01]  /*0210*/  NOP ;  /* 0x0000000000007918 */ /* 0x000fe20000000000 */
[----:B------:R-:W-:Y:S04]  /*0220*/  BSSY.RECONVERGENT B0, `(.L_x_3) ;  /* 0x0000013000007945 */ /* 0x000fe80003800200 */
[----:B------:R-:W-:Y:S05]  /*0230*/  @P1 BRA `(.L_x_4) ;  /* 0x0000000000441947 */ /* 0x000fea0003800000 */
[----:B0-----:R-:W0:Y:S01]  /*0240*/  S2R R5, SR_CgaCtaId ;  /* 0x0000000000057919 */ /* 0x001e220000008800 */
[----:B------:R-:W-:-:S05]  /*0250*/  MOV R2, 0x400 ;  /* 0x0000040000027802 */ /* 0x000fca0000000f00 */
[C---:B------:R-:W-:Y:S02]  /*0260*/  VIADD R3, R2.reuse, 0x400 ;  /* 0x0000040002037836 */ /* 0x040fe40000000000 */
[----:B------:R-:W-:Y:S01]  /*0270*/  VIADD R4, R2, 0x800 ;  /* 0x0000080002047836 */ /* 0x000fe20000000000 */
[C---:B0-----:R-:W-:Y:S02]  /*0280*/  LEA R2, R5.reuse, R2, 0x18 ;  /* 0x0000000205027211 */ /* 0x041fe400078ec0ff */
[C---:B------:R-:W-:Y:S02]  /*0290*/  LEA R3, R5.reuse, R3, 0x18 ;  /* 0x0000000305037211 */ /* 0x040fe400078ec0ff */
[----:B------:R-:W-:Y:S01]  /*02a0*/  LEA R4, R5, R4, 0x18 ;  /* 0x0000000405047211 */ /* 0x000fe200078ec0ff */
[----:B------:R-:W-:-:S07]  /*02b0*/  IMAD.MOV.U32 R5, RZ, RZ, R0 ;  /* 0x000000ffff057224 */ /* 0x000fce00078e0000 */
.L_x_5:
[C---:B-1----:R-:W-:Y:S01]  /*02c0*/  IMAD R6, R5.reuse, 0x8, R2 ;  /* 0x0000000805067824 */ /* 0x042fe200078e0202 */
[C---:B------:R-:W-:Y:S01]  /*02d0*/  ISETP.GE.U32.AND P0, PT, R5.reuse, 0x60, PT ;  /* 0x000000600500780c */ /* 0x040fe20003f06070 */
[C---:B------:R-:W-:Y:S02]  /*02e0*/  IMAD R7, R5.reuse, 0x8, R3 ;  /* 0x0000000805077824 */ /* 0x040fe400078e0203 */
[C---:B------:R-:W-:Y:S01]  /*02f0*/  IMAD R8, R5.reuse, 0x8, R4 ;  /* 0x0000000805087824 */ /* 0x040fe200078e0204 */
[----:B------:R1:W-:Y:S01]  /*0300*/  STS.64 [R6], RZ ;  /* 0x000000ff06007388 */ /* 0x0003e20000000a00 */
[----:B------:R-:W-:-:S03]  /*0310*/  VIADD R5, R5, 0x20 ;  /* 0x0000002005057836 */ /* 0x000fc60000000000 */
[----:B------:R1:W-:Y:S04]  /*0320*/  STS.64 [R7], RZ ;  /* 0x000000ff07007388 */ /* 0x0003e80000000a00 */
[----:B------:R1:W-:Y:S01]  /*0330*/  STS.64 [R8], RZ ;  /* 0x000000ff08007388 */ /* 0x0003e20000000a00 */
[----:B------:R-:W-:Y:S05]  /*0340*/  @!P0 BRA `(.L_x_5) ;  /* 0xfffffffc00dc8947 */ /* 0x000fea000383ffff */
.L_x_4:
[----:B------:R-:W-:Y:S05]  /*0350*/  BSYNC.RECONVERGENT B0 ;  /* 0x0000000000007941 */ /* 0x000fea0003800200 */
.L_x_3:
[----:B------:R-:W2:Y:S02]  /*0360*/  LDCU UR4, c[0x0][0x390] ;  /* 0x00007200ff0477ac */ /* 0x000ea40008000800 */
[----:B--2---:R-:W-:Y:S01]  /*0370*/  UISETP.NE.AND UP0, UPT, UR4, URZ, UPT ;  /* 0x000000ff0400728c */ /* 0x004fe2000bf05270 */
[----:B------:R-:W-:-:S08]  /*0380*/  NOP ;  /* 0x0000000000007918 */ /* 0x000fd00000000000 */
[----:B------:R-:W-:Y:S05]  /*0390*/  BRA.U !UP0, `(.L_x_6) ;  /* 0x000000e508787547 */ /* 0x000fea000b800000 */
[----:B------:R-:W2:Y:S01]  /*03a0*/  S2UR UR5, SR_CgaCtaId ;  /* 0x00000000000579c3 */ /* 0x000ea20000008800 */
[----:B------:R-:W-:Y:S01]  /*03b0*/  UMOV UR4, 0x400 ;  /* 0x0000040000047882 */ /* 0x000fe20000000000 */
[----:B------:R-:W-:Y:S02]  /*03c0*/  USHF.R.U32.HI UR23, URZ, 0x2, UR19 ;  /* 0x00000002ff177899 */ /* 0x000fe40008011613 */
[----:B------:R-:W-:Y:S02]  /*03d0*/  UIADD3 UR4, UPT, UPT, UR4, 0x1000, URZ ;  /* 0x0000100004047890 */ /* 0x000fe4000fffe0ff */
[----:B------:R-:W-:-:S04]  /*03e0*/  UIADD3 UR12, UPT, UPT, -UR23, UR19, URZ ;  /* 0x00000013170c7290 */ /* 0x000fc8000fffe1ff */
[----:B------:R-:W-:-:S04]  /*03f0*/  UIADD3 UR12, UP0, UPT, UR12, -0x1, URZ ;  /* 0xffffffff0c0c7890 */ /* 0x000fc8000ff1e0ff */
[----:B------:R-:W-:Y:S02]  /*0400*/  UIADD3.X UR24, UPT, UPT, URZ, -0x1, URZ, UP0, !UPT ;  /* 0xffffffffff187890 */ /* 0x000fe400087fe4ff */
[----:B--2---:R-:W-:-:S06]  /*0410*/  ULEA UR4, UR5, UR4, 0x18 ;  /* 0x0000000405047291 */ /* 0x004fcc000f8ec0ff */
[----:B0-----:R-:W-:Y:S01]  /*0420*/  LEA R3, R0, UR4, 0x7 ;  /* 0x0000000400037c11 */ /* 0x001fe2000f8e38ff */
[----:B------:R-:W-:-:S04]  /*0430*/  UMOV UR4, URZ ;  /* 0x000000ff00047c82 */ /* 0x000fc80008000000 */
[----:B------:R-:W-:-:S07]  /*0440*/  IMAD R2, R0, -0x70, R3 ;  /* 0xffffff9000027824 */ /* 0x000fce00078e0203 */
.L_x_62:
[----:B0-234-:R-:W-:-:S05]  /*0450*/  UMOV UR5, URZ ;  /* 0x000000ff00057c82 */ /* 0x01dfca0008000000 */
.L_x_61:
[----:B------:R-:W-:-:S04]  /*0460*/  UISETP.GE.U32.AND UP0, UPT, UR5, 0x2, UPT ;  /* 0x000000020500788c */ /* 0x000fc8000bf06070 */
[----:B------:R-:W-:-:S09]  /*0470*/  UISETP.EQ.AND UP0, UPT, UR4, URZ, !UP0 ;  /* 0x000000ff0400728c */ /* 0x000fd2000c702270 */
[----:B0-234-:R-:W-:Y:S05]  /*0480*/  BRA.U !UP0, `(.L_x_7) ;  /* 0x0000000108a07547 */ /* 0x01dfea000b800000 */
[C---:B------:R-:W-:Y:S01]  /*0490*/  ISETP.GT.U32.AND P0, PT, R0.reuse, 0x7f, PT ;  /* 0x0000007f0000780c */ /* 0x040fe20003f04070 */
[----:B------:R-:W-:Y:S01]  /*04a0*/  BSSY.RECONVERGENT B0, `(.L_x_8) ;  /* 0x0000012000007945 */ /* 0x000fe20003800200 */
[----:B------:R-:W-:-:S11]  /*04b0*/  ISETP.NE.AND P1, PT, R0, RZ, PT ;  /* 0x000000ff0000720c */ /* 0x000fd60003f25270 */
[----:B------:R-:W-:Y:S05]  /*04c0*/  @P0 BRA `(.L_x_9) ;  /* 0x00000000003c0947 */ /* 0x000fea0003800000 */
[----:B------:R-:W0:Y:S01]  /*04d0*/  S2UR UR8, SR_CgaCtaId ;  /* 0x00000000000879c3 */ /* 0x000e220000008800 */
[----:B------:R-:W-:Y:S01]  /*04e0*/  UMOV UR6, 0x400 ;  /* 0x0000040000067882 */ /* 0x000fe20000000000 */
[----:B-1----:R-:W-:Y:S01]  /*04f0*/  IMAD.MOV.U32 R6, RZ, RZ, R0 ;  /* 0x000000ffff067224 */ /* 0x002fe200078e0000 */
[----:B------:R-:W-:Y:S02]  /*0500*/  UIADD3 UR7, UPT, UPT, UR6, 0x400, URZ ;  /* 0x0000040006077890 */ /* 0x000fe4000fffe0ff */
[----:B0-----:R-:W-:Y:S02]  /*0510*/  ULEA UR6, UR8, UR6, 0x18 ;  /* 0x0000000608067291 */ /* 0x001fe4000f8ec0ff */
[----:B------:R-:W-:-:S04]  /*0520*/  ULEA UR7, UR8, UR7, 0x18 ;  /* 0x0000000708077291 */ /* 0x000fc8000f8ec0ff */
[C---:B------:R-:W-:Y:S02]  /*0530*/  LEA R5, R0.reuse, UR6, 0x3 ;  /* 0x0000000600057c11 */ /* 0x040fe4000f8e18ff */
[----:B------:R-:W-:-:S07]  /*0540*/  LEA R4, R0, UR7, 0x3 ;  /* 0x0000000700047c11 */ /* 0x000fce000f8e18ff */
.L_x_10:
[C---:B------:R-:W-:Y:S01]  /*0550*/  ISETP.GE.U32.AND P0, PT, R6.reuse, 0x60, PT ;  /* 0x000000600600780c */ /* 0x040fe20003f06070 */
[----:B------:R0:W-:Y:S01]  /*0560*/  STS.64 [R5], RZ ;  /* 0x000000ff05007388 */ /* 0x0001e20000000a00 */
[----:B------:R-:W-:-:S03]  /*0570*/  VIADD R6, R6, 0x20 ;  /* 0x0000002006067836 */ /* 0x000fc60000000000 */
[----:B------:R1:W-:Y:S01]  /*0580*/  STS.64 [R4], RZ ;  /* 0x000000ff04007388 */ /* 0x0003e20000000a00 */
[----:B0-----:R-:W-:Y:S02]  /*0590*/  VIADD R5, R5, 0x100 ;  /* 0x0000010005057836 */ /* 0x001fe40000000000 */
[----:B-1----:R-:W-:-:S05]  /*05a0*/  VIADD R4, R4, 0x100 ;  /* 0x0000010004047836 */ /* 0x002fca0000000000 */
[----:B------:R-:W-:Y:S05]  /*05b0*/  @!P0 BRA `(.L_x_10) ;  /* 0xfffffffc00e48947 */ /* 0x000fea000383ffff */
.L_x_9:
[----:B------:R-:W-:Y:S05]  /*05c0*/  BSYNC.RECONVERGENT B0 ;  /* 0x0000000000007941 */ /* 0x000fea0003800200 */
.L_x_8:
[----:B------:R-:W-:Y:S04]  /*05d0*/  BSSY.RECONVERGENT B0, `(.L_x_11) ;  /* 0x0000012000007945 */ /* 0x000fe80003800200 */
[----:B------:R-:W-:Y:S05]  /*05e0*/  @P1 BRA `(.L_x_12) ;  /* 0x0000000000401947 */ /* 0x000fea0003800000 */
[----:B------:R-:W0:Y:S01]  /*05f0*/  S2UR UR7, SR_CgaCtaId ;  /* 0x00000000000779c3 */ /* 0x000e220000008800 */
[----:B------:R-:W2:Y:S01]  /*0600*/  LDCU UR8, c[0x0][0x38c] ;  /* 0x00007180ff0877ac */ /* 0x000ea20008000800 */
[----:B------:R-:W-:Y:S02]  /*0610*/  IMAD.U32 R4, RZ, RZ, UR5 ;  /* 0x00000005ff047e24 */ /* 0x000fe4000f8e00ff */
[----:B------:R-:W-:Y:S01]  /*0620*/  IMAD.MOV.U32 R10, RZ, RZ, 0x2 ;  /* 0x00000002ff0a7424 */ /* 0x000fe200078e00ff */
[----:B------:R-:W3:Y:S01]  /*0630*/  LDCU UR13, c[0x0][0x390] ;  /* 0x00007200ff0d77ac */ /* 0x000ee20008000800 */
[----:B------:R-:W-:Y:S02]  /*0640*/  IMAD.MOV.U32 R11, RZ, RZ, 0x0 ;  /* 0x00000000ff0b7424 */ /* 0x000fe400078e00ff */
[----:B------:R-:W-:Y:S01]  /*0650*/  IMAD.MOV.U32 R5, RZ, RZ, RZ ;  /* 0x000000ffff057224 */ /* 0x000fe200078e00ff */
[----:B------:R-:W-:Y:S01]  /*0660*/  UMOV UR6, 0x400 ;  /* 0x0000040000067882 */ /* 0x000fe20000000000 */
[----:B-1----:R-:W-:-:S02]  /*0670*/  IMAD.MOV.U32 R7, RZ, RZ, RZ ;  /* 0x000000ffff077224 */ /* 0x002fc400078e00ff */
[----:B------:R-:W-:Y:S02]  /*0680*/  IMAD.MOV.U32 R9, RZ, RZ, RZ ;  /* 0x000000ffff097224 */ /* 0x000fe400078e00ff */
[----:B--2---:R-:W-:Y:S02]  /*0690*/  IMAD.U32 R6, RZ, RZ, UR8 ;  /* 0x00000008ff067e24 */ /* 0x004fe4000f8e00ff */
[----:B---3--:R-:W-:Y:S01]  /*06a0*/  IMAD.U32 R8, RZ, RZ, UR13 ;  /* 0x0000000dff087e24 */ /* 0x008fe2000f8e00ff */
[----:B0-----:R-:W-:-:S09]  /*06b0*/  ULEA UR6, UR7, UR6, 0x18 ;  /* 0x0000000607067291 */ /* 0x001fd2000f8ec0ff */
[----:B------:R0:W-:Y:S04]  /*06c0*/  STS.128 [UR6+0x410], R4 ;  /* 0x00041004ff007988 */ /* 0x0001e80008000c06 */
[----:B------:R-:W-:Y:S04]  /*06d0*/  STS.128 [UR6+0x400], RZ ;  /* 0x000400ffff007988 */ /* 0x000fe80008000c06 */
[----:B------:R0:W-:Y:S02]  /*06e0*/  STS.128 [UR6+0x420], R8 ;  /* 0x00042008ff007988 */ /* 0x0001e40008000c06 */
.L_x_12:
[----:B------:R-:W-:Y:S05]  /*06f0*/  BSYNC.RECONVERGENT B0 ;  /* 0x0000000000007941 */ /* 0x000fea0003800200 */
.L_x_11:
[----:B------:R-:W-:Y:S01]  /*0700*/  NOP ;  /* 0x0000000000007918 */ /* 0x000fe20000000000 */
.L_x_7:
[----:B------:R-:W2:Y:S01]  /*0710*/  LDCU UR6, c[0x0][0x38c] ;  /* 0x00007180ff0677ac */ /* 0x000ea20008000800 */
[----:B------:R-:W-:Y:S02]  /*0720*/  ULOP3.LUT UP1, URZ, UR5, UR4, URZ, 0xfc, !UPT ;  /* 0x0000000405ff7292 */ /* 0x000fe4000f82fcff */
[----:B------:R-:W-:Y:S02]  /*0730*/  UISETP.NE.AND UP2, UPT, UR5, URZ, UPT ;  /* 0x000000ff0500728c */ /* 0x000fe4000bf45270 */
[----:B--2---:R-:W-:-:S04]  /*0740*/  UIADD3 UR6, UPT, UPT, UR6, -0x1, URZ ;  /* 0xffffffff06067890 */ /* 0x004fc8000fffe0ff */
[----:B------:R-:W-:Y:S02]  /*0750*/  USEL UR7, UR6, 0xffffffff, UP1 ;  /* 0xffffffff06077887 */ /* 0x000fe40008800000 */
[----:B------:R-:W-:Y:S02]  /*0760*/  USEL UR6, URZ, 0x2, UP1 ;  /* 0x00000002ff067887 */ /* 0x000fe40008800000 */
[----:B------:R-:W-:Y:S02]  /*0770*/  USEL UR16, UR7, 0xffffffff, !UP2 ;  /* 0xffffffff07107887 */ /* 0x000fe4000d000000 */
[----:B------:R-:W-:-:S09]  /*0780*/  UISETP.GE.U32.AND UP1, UPT, UR6, UR23, UPT ;  /* 0x000000170600728c */ /* 0x000fd2000bf26070 */
[----:B------:R-:W-:Y:S05]  /*0790*/  BRA.U UP1, `(.L_x_13) ;  /* 0x000000e1015c7547 */ /* 0x000fea000b800000 */
[----:B------:R-:W-:Y:S01]  /*07a0*/  UIMAD UR7, UR5, UR23, URZ ;  /* 0x00000017050772a4 */ /* 0x000fe2000f8e02ff */
[----:B------:R-:W-:-:S03]  /*07b0*/  UMOV UR13, UR6 ;  /* 0x00000006000d7c82 */ /* 0x000fc60008000000 */
[----:B------:R-:W-:-:S04]  /*07c0*/  UIADD3 UR7, UPT, UPT, UR6, UR7, URZ ;  /* 0x0000000706077290 */ /* 0x000fc8000fffe0ff */
[----:B------:R-:W-:-:S12]  /*07d0*/  UIADD3 UR16, UPT, UPT, UR16, UR7, URZ ;  /* 0x0000000710107290 */ /* 0x000fd8000fffe0ff */
.L_x_60:
[----:B------:R-:W-:Y:S01]  /*07e0*/  UMOV UR22, UR16 ;  /* 0x0000001000167c82 */ /* 0x000fe20008000000 */
[----:B------:R-:W-:Y:S01]  /*07f0*/  UMOV UR16, UR7 ;  /* 0x0000000700107c82 */ /* 0x000fe20008000000 */
[----:B0-234-:R-:W-:Y:S05]  /*0800*/  BRA.U !UP0, `(.L_x_14) ;  /* 0x0000006d08987547 */ /* 0x01dfea000b800000 */
[----:B------:R-:W-:-:S09]  /*0810*/  ULOP3.LUT UP1, URZ, UR13, 0x7f, URZ, 0xc0, !UPT ;  /* 0x0000007f0dff7892 */ /* 0x000fd2000f82c0ff */
[----:B------:R-:W-:Y:S05]  /*0820*/  BRA.U UP1, `(.L_x_15) ;  /* 0x0000006d01687547 */ /* 0x000fea000b800000 */
[C---:B------:R-:W-:Y:S01]  /*0830*/  ISETP.NE.AND P2, PT, R0.reuse, RZ, PT ;  /* 0x000000ff0000720c */ /* 0x040fe20003f45270 */
[----:B------:R-:W-:Y:S01]  /*0840*/  BSSY.RECONVERGENT B0, `(.L_x_16) ;  /* 0x0000025000007945 */ /* 0x000fe20003800200 */
[C---:B------:R-:W-:Y:S02]  /*0850*/  ISETP.GT.U32.AND P3, PT, R0.reuse, 0x7f, PT ;  /* 0x0000007f0000780c */ /* 0x040fe40003f64070 */
[----:B------:R-:W-:-:S09]  /*0860*/  ISETP.GT.U32.AND P1, PT, R0, 0x7, PT ;  /* 0x000000070000780c */ /* 0x000fd20003f24070 */
[----:B0-----:R-:W1:Y:S01]  /*0870*/  @!P2 S2R R5, SR_CgaCtaId ;  /* 0x000000000005a919 */ /* 0x001e620000008800 */
[----:B------:R-:W-:-:S04]  /*0880*/  @!P2 MOV R4, 0x400 ;  /* 0x000004000004a802 */ /* 0x000fc80000000f00 */
[----:B-1----:R-:W-:-:S05]  /*0890*/  @!P2 LEA R7, R5, R4, 0x18 ;  /* 0x000000040507a211 */ /* 0x002fca00078ec0ff */
[----:B------:R-:W0:Y:S02]  /*08a0*/  @!P2 LDS.64 R4, [R7+0x430] ;  /* 0x000430000704a984 */ /* 0x000e240000000a00 */
[----:B0-----:R-:W-:-:S05]  /*08b0*/  @!P2 IADD3 R4, P0, PT, R4, 0x1, RZ ;  /* 0x000000010404a810 */ /* 0x001fca0007f1e0ff */
[----:B------:R-:W-:Y:S01]  /*08c0*/  @!P2 IMAD.X R5, RZ, RZ, R5, P0 ;  /* 0x000000ffff05a224 */ /* 0x000fe200000e0605 */
[----:B------:R-:W-:-:S04]  /*08d0*/  ISETP.GT.U32.AND P0, PT, R0, 0x7f, PT ;  /* 0x0000007f0000780c */ /* 0x000fc80003f04070 */
[----:B------:R0:W-:Y:S01]  /*08e0*/  @!P2 STS.64 [R7+0x430], R4 ;  /* 0x000430040700a388 */ /* 0x0001e20000000a00 */
[----:B------:R-:W-:Y:S01]  /*08f0*/  NOP ;  /* 0x0000000000007918 */ /* 0x000fe20000000000 */
[----:B------:R-:W-:Y:S07]  /*0900*/  @P3 BRA `(.L_x_17) ;  /* 0x0000000000603947 */ /* 0x000fee0003800000 */
[----:B0-----:R-:W0:Y:S01]  /*0910*/  S2R R7, SR_CgaCtaId ;  /* 0x0000000000077919 */ /* 0x001e220000008800 */
[----:B------:R-:W-:-:S05]  /*0920*/  MOV R5, 0x400 ;  /* 0x0000040000057802 */ /* 0x000fca0000000f00 */
[C---:B------:R-:W-:Y:S02]  /*0930*/  VIADD R8, R5.reuse, 0x400 ;  /* 0x0000040005087836 */ /* 0x040fe40000000000 */
[C---:B------:R-:W-:Y:S02]  /*0940*/  VIADD R6, R5.reuse, 0x800 ;  /* 0x0000080005067836 */ /* 0x040fe40000000000 */
[C---:B------:R-:W-:Y:S02]  /*0950*/  VIADD R4, R5.reuse, 0xc00 ;  /* 0x00000c0005047836 */ /* 0x040fe40000000000 */
[----:B------:R-:W-:Y:S01]  /*0960*/  VIADD R10, R5, 0x1000 ;  /* 0x00001000050a7836 */ /* 0x000fe20000000000 */
[C---:B0-----:R-:W-:Y:S01]  /*0970*/  LEA R17, R7.reuse, R8, 0x18 ;  /* 0x0000000807117211 */ /* 0x041fe200078ec0ff */
[----:B------:R-:W-:Y:S01]  /*0980*/  IMAD.MOV.U32 R8, RZ, RZ, R0 ;  /* 0x000000ffff087224 */ /* 0x000fe200078e0000 */
[C---:B------:R-:W-:Y:S02]  /*0990*/  LEA R15, R7.reuse, R6, 0x18 ;  /* 0x00000006070f7211 */ /* 0x040fe400078ec0ff */
[----:B------:R-:W-:-:S02]  /*09a0*/  LEA R11, R7, R4, 0x18 ;  /* 0x00000004070b7211 */ /* 0x000fc400078ec0ff */
[----:B------:R-:W-:-:S07]  /*09b0*/  LEA R19, R7, R10, 0x18 ;  /* 0x0000000a07137211 */ /* 0x000fce00078ec0ff */
.L_x_18:
[C---:B------:R-:W-:Y:S01]  /*09c0*/  IMAD R6, R8.reuse, 0x8, R17 ;  /* 0x0000000808067824 */ /* 0x040fe200078e0211 */
[C---:B------:R-:W-:Y:S01]  /*09d0*/  ISETP.GE.U32.AND P2, PT, R8.reuse, 0x60, PT ;  /* 0x000000600800780c */ /* 0x040fe20003f46070 */
[C---:B------:R-:W-:Y:S02]  /*09e0*/  IMAD R9, R8.reuse, 0x8, R15 ;  /* 0x0000000808097824 */ /* 0x040fe400078e020f */
[C---:B-1----:R-:W-:Y:S02]  /*09f0*/  IMAD R13, R8.reuse, 0x8, R19 ;  /* 0x00000008080d7824 */ /* 0x042fe400078e0213 */
[----:B------:R-:W-:Y:S04]  /*0a00*/  LDS.64 R6, [R6] ;  /* 0x0000000006067984 */ /* 0x000fe80000000a00 */
[----:B------:R-:W0:Y:S02]  /*0a10*/  LDS.64 R4, [R9] ;  /* 0x0000000009047984 */ /* 0x000e240000000a00 */
[----:B0-----:R-:W-:Y:S01]  /*0a20*/  LOP3.LUT R5, R7, R5, RZ, 0x3c, !PT ;  /* 0x0000000507057212 */ /* 0x001fe200078e3cff */
[----:B------:R-:W-:Y:S01]  /*0a30*/  IMAD R7, R8, 0x8, R11 ;  /* 0x0000000808077824 */ /* 0x000fe200078e020b */
[----:B------:R-:W-:Y:S01]  /*0a40*/  LOP3.LUT R4, R6, R4, RZ, 0x3c, !PT ;  /* 0x0000000406047212 */ /* 0x000fe200078e3cff */
[----:B------:R-:W-:-:S04]  /*0a50*/  VIADD R8, R8, 0x20 ;  /* 0x0000002008087836 */ /* 0x000fc80000000000 */
[----:B------:R1:W-:Y:S04]  /*0a60*/  STS.64 [R7], R4 ;  /* 0x0000000407007388 */ /* 0x0003e80000000a00 */
[----:B------:R1:W-:Y:S01]  /*0a70*/  STS.64 [R13], R4 ;  /* 0x000000040d007388 */ /* 0x0003e20000000a00 */
[----:B------:R-:W-:Y:S05]  /*0a80*/  @!P2 BRA `(.L_x_18) ;  /* 0xfffffffc00cca947 */ /* 0x000fea000383ffff */
.L_x_17:
[----:B------:R-:W-:Y:S05]  /*0a90*/  BSYNC.RECONVERGENT B0 ;  /* 0x0000000000007941 */ /* 0x000fea0003800200 */
.L_x_16:
[----:B------:R-:W-:Y:S01]  /*0aa0*/  NOP ;  /* 0x0000000000007918 */ /* 0x000fe20000000000 */
[----:B------:R-:W-:Y:S04]  /*0ab0*/  BSSY.RECONVERGENT B0, `(.L_x_19) ;  /* 0x0000198000007945 */ /* 0x000fe80003800200 */
[----:B------:R-:W-:Y:S05]  /*0ac0*/  @P1 BRA `(.L_x_20) ;  /* 0x0000001800581947 */ /* 0x000fea0003800000 */
[----:B------:R-:W2:Y:S04]  /*0ad0*/  LDS.128 R8, [R3] ;  /* 0x0000000003087984 */ /* 0x000ea80000000c00 */
[----:B------:R-:W3:Y:S04]  /*0ae0*/  LDS.128 R16, [R3+0x20] ;  /* 0x0000200003107984 */ /* 0x000ee80000000c00 */
[----:B-1----:R-:W-:Y:S04]  /*0af0*/  LDS.128 R12, [R3+0x60] ;  /* 0x00006000030c7984 */ /* 0x002fe80000000c00 */
[----:B0-----:R-:W0:Y:S04]  /*0b00*/  LDS.128 R4, [R3+0x40] ;  /* 0x0000400003047984 */ /* 0x001e280000000c00 */
[----:B------:R-:W1:Y:S04]  /*0b10*/  LDS.128 R24, [R3+0x10] ;  /* 0x0000100003187984 */ /* 0x000e680000000c00 */
[----:B------:R-:W-:Y:S01]  /*0b20*/  LDS.128 R28, [R3+0x70] ;  /* 0x00007000031c7984 */ /* 0x000fe20000000c00 */
[----:B--2---:R-:W-:Y:S01]  /*0b30*/  SHF.L.U64.HI R37, R10, 0x1, R11 ;  /* 0x000000010a257819 */ /* 0x004fe2000001020b */
[C---:B------:R-:W-:Y:S01]  /*0b40*/  IMAD.SHL.U32 R21, R8.reuse, 0x2, RZ ;  /* 0x0000000208157824 */ /* 0x040fe200078e00ff */
[----:B------:R-:W-:-:S02]  /*0b50*/  SHF.L.U64.HI R20, R8, 0x1, R9 ;  /* 0x0000000108147819 */ /* 0x000fc40000010209 */
[C---:B---3--:R-:W-:Y:S01]  /*0b60*/  IADD3 R34, P2, PT, R10.reuse, R18, RZ ;  /* 0x000000120a227210 */ /* 0x048fe20007f5e0ff */
[----:B------:R-:W-:Y:S01]  /*0b70*/  IMAD.SHL.U32 R10, R10, 0x2, RZ ;  /* 0x000000020a0a7824 */ /* 0x000fe200078e00ff */
[----:B------:R-:W-:Y:S02]  /*0b80*/  LOP3.LUT R37, R37, 0x1, RZ, 0xc0, !PT ;  /* 0x0000000125257812 */ /* 0x000fe400078ec0ff */
[----:B------:R-:W-:Y:S01]  /*0b90*/  LOP3.LUT R21, R21, 0xfffffffe, RZ, 0xc0, !PT ;  /* 0xfffffffe15157812 */ /* 0x000fe200078ec0ff */
[----:B------:R-:W-:Y:S01]  /*0ba0*/  IMAD.X R35, R11, 0x1, R19, P2 ;  /* 0x000000010b237824 */ /* 0x000fe200010e0613 */
[----:B------:R-:W-:Y:S02]  /*0bb0*/  LOP3.LUT R11, R10, 0xfffffffe, RZ, 0xc0, !PT ;  /* 0xfffffffe0a0b7812 */ /* 0x000fe400078ec0ff */
[----:B------:R-:W-:Y:S02]  /*0bc0*/  IADD3 R38, P2, PT, R8, R16, RZ ;  /* 0x0000001008267210 */ /* 0x000fe40007f5e0ff */
[----:B0-----:R-:W-:Y:S01]  /*0bd0*/  SHF.L.U64.HI R22, R6, 0x1, R7 ;  /* 0x0000000106167819 */ /* 0x001fe20000010207 */
[----:B------:R-:W-:-:S04]  /*0be0*/  IMAD.WIDE.U32 R34, R11, R18, R34 ;  /* 0x000000120b227225 */ /* 0x000fc800078e0022 */
[----:B------:R-:W-:Y:S01]  /*0bf0*/  IMAD.X R39, R9, 0x1, R17, P2 ;  /* 0x0000000109277824 */ /* 0x000fe200010e0611 */
[----:B------:R-:W-:Y:S01]  /*0c00*/  LOP3.LUT R23, R14, R34, RZ, 0x3c, !PT ;  /* 0x000000220e177212 */ /* 0x000fe200078e3cff */
[----:B------:R-:W-:Y:S01]  /*0c10*/  IMAD R37, R37, R18, R35 ;  /* 0x0000001225257224 */ /* 0x000fe200078e0223 */
[----:B------:R-:W-:Y:S01]  /*0c20*/  LOP3.LUT R35, R20, 0x1, RZ, 0xc0, !PT ;  /* 0x0000000114237812 */ /* 0x000fe200078ec0ff */
[C---:B------:R-:W-:Y:S01]  /*0c30*/  IMAD.WIDE.U32 R38, R16.reuse, R21, R38 ;  /* 0x0000001510267225 */ /* 0x040fe200078e0026 */
[----:B------:R-:W0:Y:S02]  /*0c40*/  LDS.128 R8, [R3+0x30] ;  /* 0x0000300003087984 */ /* 0x000e240000000c00 */
[----:B------:R-:W-:Y:S01]  /*0c50*/  LOP3.LUT R21, R15, R37, RZ, 0x3c, !PT ;  /* 0x000000250f157212 */ /* 0x000fe200078e3cff */
[----:B------:R-:W-:Y:S02]  /*0c60*/  IMAD R35, R16, R35, R39 ;  /* 0x0000002310237224 */ /* 0x000fe400078e0227 */
[----:B------:R-:W-:Y:S01]  /*0c70*/  IMAD.SHL.U32 R20, R6, 0x2, RZ ;  /* 0x0000000206147824 */ /* 0x000fe200078e00ff */
[----:B------:R-:W-:Y:S01]  /*0c80*/  IADD3 R44, P2, PT, R21, R6, RZ ;  /* 0x00000006152c7210 */ /* 0x000fe20007f5e0ff */
[----:B-1----:R-:W-:-:S03]  /*0c90*/  IMAD.SHL.U32 R47, R24, 0x2, RZ ;  /* 0x00000002182f7824 */ /* 0x002fc600078e00ff */
[----:B------:R-:W-:Y:S01]  /*0ca0*/  LOP3.LUT R6, R20, 0xfffffffe, RZ, 0xc0, !PT ;  /* 0xfffffffe14067812 */ /* 0x000fe200078ec0ff */
[----:B------:R-:W-:Y:S01]  /*0cb0*/  IMAD.X R45, R23, 0x1, R7, P2 ;  /* 0x00000001172d7824 */ /* 0x000fe200010e0607 */
[----:B------:R-:W-:Y:S01]  /*0cc0*/  LOP3.LUT R7, R13, R35, RZ, 0x3c, !PT ;  /* 0x000000230d077212 */ /* 0x000fe200078e3cff */
[----:B------:R-:W-:Y:S01]  /*0cd0*/  IMAD.SHL.U32 R20, R4, 0x2, RZ ;  /* 0x0000000204147824 */ /* 0x000fe200078e00ff */
[----:B------:R-:W-:Y:S01]  /*0ce0*/  LOP3.LUT R23, R12, R38, RZ, 0x3c, !PT ;  /* 0x000000260c177212 */ /* 0x000fe200078e3cff */
[----:B------:R-:W-:Y:S01]  /*0cf0*/  IMAD.WIDE.U32 R44, R6, R21, R44 ;  /* 0x00000015062c7225 */ /* 0x000fe200078e002c */
[----:B------:R-:W-:Y:S02]  /*0d00*/  IADD3 R42, P2, PT, R4, R7, RZ ;  /* 0x00000007042a7210 */ /* 0x000fe40007f5e0ff */
[----:B------:R-:W-:Y:S02]  /*0d10*/  LOP3.LUT R6, R22, 0x1, RZ, 0xc0, !PT ;  /* 0x0000000116067812 */ /* 0x000fe400078ec0ff */
[----:B------:R-:W-:Y:S01]  /*0d20*/  LOP3.LUT R20, R20, 0xfffffffe, RZ, 0xc0, !PT ;  /* 0xfffffffe14147812 */ /* 0x000fe200078ec0ff */
[----:B------:R-:W-:Y:S01]  /*0d30*/  IMAD.X R43, R5, 0x1, R23, P2 ;  /* 0x00000001052b7824 */ /* 0x000fe200010e0617 */
[----:B------:R-:W-:Y:S01]  /*0d40*/  SHF.L.U64.HI R5, R4, 0x1, R5 ;  /* 0x0000000104057819 */ /* 0x000fe20000010205 */
[----:B------:R-:W-:Y:S01]  /*0d50*/  IMAD R4, R6, R21, R45 ;  /* 0x0000001506047224 */ /* 0x000fe200078e022d */
[----:B------:R-:W-:Y:S01]  /*0d60*/  LOP3.LUT R47, R47, 0xfffffffe, RZ, 0xc0, !PT ;  /* 0xfffffffe2f2f7812 */ /* 0x000fe200078ec0ff */
[----:B------:R-:W-:Y:S01]  /*0d70*/  IMAD.WIDE.U32 R42, R20, R7, R42 ;  /* 0x00000007142a7225 */ /* 0x000fe200078e002a */
[----:B------:R-:W-:Y:S01]  /*0d80*/  LOP3.LUT R6, R5, 0x1, RZ, 0xc0, !PT ;  /* 0x0000000105067812 */ /* 0x000fe200078ec0ff */
[----:B------:R-:W1:Y:S01]  /*0d90*/  LDS.128 R20, [R3+0x50] ;  /* 0x0000500003147984 */ /* 0x000e620000000c00 */
[----:B------:R-:W-:-:S02]  /*0da0*/  LOP3.LUT R5, R44, R18, RZ, 0x3c, !PT ;  /* 0x000000122c057212 */ /* 0x000fc400078e3cff */
[----:B------:R-:W-:Y:S01]  /*0db0*/  LOP3.LUT R18, R4, R19, RZ, 0x3c, !PT ;  /* 0x0000001304127212 */ /* 0x000fe200078e3cff */
[----:B------:R-:W-:Y:S02]  /*0dc0*/  IMAD R7, R6, R7, R43 ;  /* 0x0000000706077224 */ /* 0x000fe400078e022b */
[----:B------:R-:W-:Y:S01]  /*0dd0*/  IMAD.SHL.U32 R19, R34, 0x2, RZ ;  /* 0x0000000222137824 */ /* 0x000fe200078e00ff */
[----:B------:R-:W-:Y:S02]  /*0de0*/  SHF.L.W.U32.HI R6, R5, 0x8, R18 ;  /* 0x0000000805067819 */ /* 0x000fe40000010e12 */
[----:B------:R-:W-:Y:S02]  /*0df0*/  SHF.L.W.U32.HI R5, R18, 0x8, R5 ;  /* 0x0000000812057819 */ /* 0x000fe40000010e05 */
[----:B------:R-:W-:Y:S02]  /*0e00*/  IADD3 R32, P2, PT, R6, R34, RZ ;  /* 0x0000002206207210 */ /* 0x000fe40007f5e0ff */
[----:B------:R-:W-:-:S02]  /*0e10*/  LOP3.LUT R18, R42, R16, RZ, 0x3c, !PT ;  /* 0x000000102a127212 */ /* 0x000fc400078e3cff */
[----:B------:R-:W-:Y:S01]  /*0e20*/  LOP3.LUT R17, R7, R17, RZ, 0x3c, !PT ;  /* 0x0000001107117212 */ /* 0x000fe200078e3cff */
[----:B------:R-:W-:Y:S01]  /*0e30*/  IMAD.X R33, R5, 0x1, R37, P2 ;  /* 0x0000000105217824 */ /* 0x000fe200010e0625 */
[----:B------:R-:W-:Y:S02]  /*0e40*/  LOP3.LUT R19, R19, 0xfffffffe, RZ, 0xc0, !PT ;  /* 0xfffffffe13137812 */ /* 0x000fe400078ec0ff */
[----:B------:R-:W-:Y:S02]  /*0e50*/  SHF.L.W.U32.HI R16, R17, 0x8, R18 ;  /* 0x0000000811107819 */ /* 0x000fe40000010e12 */
[----:B------:R-:W-:Y:S01]  /*0e60*/  SHF.L.W.U32.HI R17, R18, 0x8, R17 ;  /* 0x0000000812117819 */ /* 0x000fe20000010e11 */
[----:B------:R-:W-:Y:S01]  /*0e70*/  IMAD.WIDE.U32 R18, R6, R19, R32 ;  /* 0x0000001306127225 */ /* 0x000fe200078e0020 */
[----:B------:R-:W-:Y:S02]  /*0e80*/  SHF.L.U64.HI R33, R34, 0x1, R37 ;  /* 0x0000000122217819 */ /* 0x000fe40000010225 */
[----:B0-----:R-:W-:Y:S01]  /*0e90*/  IADD3 R48, P3, PT, R24, R8, RZ ;  /* 0x0000000818307210 */ /* 0x001fe20007f7e0ff */
[----:B------:R-:W-:Y:S01]  /*0ea0*/  IMAD.SHL.U32 R32, R38, 0x2, RZ ;  /* 0x0000000226207824 */ /* 0x000fe200078e00ff */
[----:B------:R-:W-:-:S02]  /*0eb0*/  LOP3.LUT R33, R33, 0x1, RZ, 0xc0, !PT ;  /* 0x0000000121217812 */ /* 0x000fc400078ec0ff */
[----:B------:R-:W-:Y:S01]  /*0ec0*/  IADD3 R40, P2, PT, R17, R38, RZ ;  /* 0x0000002611287210 */ /* 0x000fe20007f5e0ff */
[----:B------:R-:W-:Y:S01]  /*0ed0*/  IMAD.X R49, R25, 0x1, R9, P3 ;  /* 0x0000000119317824 */ /* 0x000fe200018e0609 */
[----:B------:R-:W-:Y:S01]  /*0ee0*/  SHF.L.U64.HI R25, R24, 0x1, R25 ;  /* 0x0000000118197819 */ /* 0x000fe20000010219 */
[----:B------:R-:W-:Y:S01]  /*0ef0*/  IMAD R19, R6, R33, R19 ;  /* 0x0000002106137224 */ /* 0x000fe200078e0213 */
[----:B------:R-:W-:Y:S01]  /*0f00*/  LOP3.LUT R39, R18, R15, R37, 0x96, !PT ;  /* 0x0000000f12277212 */ /* 0x000fe200078e9625 */
[----:B------:R-:W-:Y:S01]  /*0f10*/  IMAD.WIDE.U32 R46, R8, R47, R48 ;  /* 0x0000002f082e7225 */ /* 0x000fe200078e0030 */
[----:B------:R-:W-:Y:S02]  /*0f20*/  LOP3.LUT R25, R25, 0x1, RZ, 0xc0, !PT ;  /* 0x0000000119197812 */ /* 0x000fe400078ec0ff */
[----:B------:R-:W-:Y:S01]  /*0f30*/  LOP3.LUT R24, R19, R14, R34, 0x96, !PT ;  /* 0x0000000e13187212 */ /* 0x000fe200078e9622 */
[----:B------:R-:W-:Y:S01]  /*0f40*/  IMAD.X R41, R16, 0x1, R35, P2 ;  /* 0x0000000110297824 */ /* 0x000fe200010e0623 */
[C---:B------:R-:W-:Y:S01]  /*0f50*/  IADD3 R48, P2, PT, R26.reuse, R10, RZ ;  /* 0x0000000a1a307210 */ /* 0x040fe20007f5e0ff */
[----:B------:R-:W-:Y:S01]  /*0f60*/  IMAD.SHL.U32 R14, R26, 0x2, RZ ;  /* 0x000000021a0e7824 */ /* 0x000fe200078e00ff */
[----:B------:R-:W-:Y:S01]  /*0f70*/  LOP3.LUT R32, R32, 0xfffffffe, RZ, 0xc0, !PT ;  /* 0xfffffffe20207812 */ /* 0x000fe200078ec0ff */
[----:B------:R-:W-:Y:S01]  /*0f80*/  IMAD R25, R8, R25, R47 ;  /* 0x0000001908197224 */ /* 0x000fe200078e022f */
[----:B-1----:R-:W-:Y:S01]  /*0f90*/  SHF.L.U64.HI R34, R20, 0x1, R21 ;  /* 0x0000000114227819 */ /* 0x002fe20000010215 */
[----:B------:R-:W-:Y:S01]  /*0fa0*/  IMAD.X R49, R27, 0x1, R11, P2 ;  /* 0x000000011b317824 */ /* 0x000fe200010e060b */
[----:B------:R-:W-:Y:S01]  /*0fb0*/  LOP3.LUT R15, R14, 0xfffffffe, RZ, 0xc0, !PT ;  /* 0xfffffffe0e0f7812 */ /* 0x000fe200078ec0ff */
[----:B------:R-:W-:Y:S01]  /*0fc0*/  IMAD.WIDE.U32 R32, R17, R32, R40 ;  /* 0x0000002011207225 */ /* 0x000fe200078e0028 */
[----:B------:R-:W-:-:S02]  /*0fd0*/  LOP3.LUT R37, R29, R25, RZ, 0x3c, !PT ;  /* 0x000000191d257212 */ /* 0x000fc400078e3cff */
[----:B------:R-:W-:Y:S01]  /*0fe0*/  SHF.L.U64.HI R14, R26, 0x1, R27 ;  /* 0x000000011a0e7819 */ /* 0x000fe2000001021b */
[----:B------:R-:W-:Y:S01]  /*0ff0*/  IMAD.WIDE.U32 R26, R15, R10, R48 ;  /* 0x0000000a0f1a7225 */ /* 0x000fe200078e0030 */
[----:B------:R-:W-:Y:S02]  /*1000*/  LOP3.LUT R41, R28, R46, RZ, 0x3c, !PT ;  /* 0x0000002e1c297212 */ /* 0x000fe400078e3cff */
[C---:B------:R-:W-:Y:S01]  /*1010*/  IADD3 R40, P2, PT, R20.reuse, R37, RZ ;  /* 0x0000002514287210 */ /* 0x040fe20007f5e0ff */
[----:B------:R-:W-:Y:S01]  /*1020*/  IMAD.SHL.U32 R15, R20, 0x2, RZ ;  /* 0x00000002140f7824 */ /* 0x000fe200078e00ff */
[--C-:B------:R-:W-:Y:S02]  /*1030*/  SHF.L.U64.HI R20, R38, 0x1, R35.reuse ;  /* 0x0000000126147819 */ /* 0x100fe40000010223 */
[----:B------:R-:W-:Y:S01]  /*1040*/  LOP3.LUT R35, R32, R13, R35, 0x96, !PT ;  /* 0x0000000d20237212 */ /* 0x000fe200078e9623 */
[----:B------:R-:W-:Y:S01]  /*1050*/  IMAD.X R41, R21, 0x1, R41, P2 ;  /* 0x0000000115297824 */ /* 0x000fe200010e0629 */
[----:B------:R-:W-:-:S02]  /*1060*/  LOP3.LUT R36, R15, 0xfffffffe, RZ, 0xc0, !PT ;  /* 0xfffffffe0f247812 */ /* 0x000fc400078ec0ff */
[----:B------:R-:W-:Y:S02]  /*1070*/  LOP3.LUT R15, R20, 0x1, RZ, 0xc0, !PT ;  /* 0x00000001140f7812 */ /* 0x000fe400078ec0ff */
[----:B------:R-:W-:Y:S01]  /*1080*/  LOP3.LUT R13, R30, R26, RZ, 0x3c, !PT ;  /* 0x0000001a1e0d7212 */ /* 0x000fe200078e3cff */
[----:B------:R-:W-:Y:S01]  /*1090*/  IMAD.WIDE.U32 R20, R36, R37, R40 ;  /* 0x0000002524147225 */ /* 0x000fe200078e0028 */
[----:B------:R-:W-:Y:S02]  /*10a0*/  LOP3.LUT R41, R14, 0x1, RZ, 0xc0, !PT ;  /* 0x000000010e297812 */ /* 0x000fe400078ec0ff */
[----:B------:R-:W-:Y:S01]  /*10b0*/  LOP3.LUT R14, R34, 0x1, RZ, 0xc0, !PT ;  /* 0x00000001220e7812 */ /* 0x000fe200078ec0ff */
[----:B------:R-:W-:Y:S01]  /*10c0*/  IMAD R15, R17, R15, R33 ;  /* 0x0000000f110f7224 */ /* 0x000fe200078e0221 */
[----:B------:R-:W-:Y:S01]  /*10d0*/  LOP3.LUT R36, R20, R8, RZ, 0x3c, !PT ;  /* 0x0000000814247212 */ /* 0x000fe200078e3cff */
[----:B------:R-:W-:Y:S01]  /*10e0*/  IMAD R27, R41, R10, R27 ;  /* 0x0000000a291b7224 */ /* 0x000fe200078e021b */
[----:B------:R-:W-:Y:S01]  /*10f0*/  SHF.L.W.U32.HI R33, R24, 0x10, R39 ;  /* 0x0000001018217819 */ /* 0x000fe20000010e27 */
[----:B------:R-:W-:Y:S01]  /*1100*/  IMAD R21, R14, R37, R21 ;  /* 0x000000250e157224 */ /* 0x000fe200078e0215 */
[----:B------:R-:W-:-:S02]  /*1110*/  LOP3.LUT R12, R15, R12, R38, 0x96, !PT ;  /* 0x0000000c0f0c7212 */ /* 0x000fc400078e9626 */
[----:B------:R-:W-:Y:S02]  /*1120*/  LOP3.LUT R37, R31, R27, RZ, 0x3c, !PT ;  /* 0x0000001b1f257212 */ /* 0x000fe400078e3cff */
[----:B------:R-:W-:Y:S02]  /*1130*/  LOP3.LUT R9, R21, R9, RZ, 0x3c, !PT ;  /* 0x0000000915097212 */ /* 0x000fe400078e3cff */
[----:B------:R-:W-:Y:S02]  /*1140*/  IADD3 R40, P2, PT, R37, R22, RZ ;  /* 0x0000001625287210 */ /* 0x000fe40007f5e0ff */
[----:B------:R-:W-:Y:S02]  /*1150*/  SHF.L.W.U32.HI R24, R39, 0x10, R24 ;  /* 0x0000001027187819 */ /* 0x000fe40000010e18 */
[--C-:B------:R-:W-:Y:S01]  /*1160*/  SHF.L.U64.HI R39, R22, 0x1, R23.reuse ;  /* 0x0000000116277819 */ /* 0x100fe20000010217 */
[----:B------:R-:W-:Y:S01]  /*1170*/  IMAD.X R41, R13, 0x1, R23, P2 ;  /* 0x000000010d297824 */ /* 0x000fe200010e0617 */
[----:B------:R-:W-:Y:S01]  /*1180*/  SHF.L.W.U32.HI R23, R36, 0x8, R9 ;  /* 0x0000000824177819 */ /* 0x000fe20000010e09 */
[----:B------:R-:W-:Y:S01]  /*1190*/  IMAD.SHL.U32 R22, R22, 0x2, RZ ;  /* 0x0000000216167824 */ /* 0x000fe200078e00ff */
[----:B------:R-:W-:-:S02]  /*11a0*/  SHF.L.W.U32.HI R14, R12, 0x10, R35 ;  /* 0x000000100c0e7819 */ /* 0x000fc40000010e23 */
[----:B------:R-:W-:Y:S01]  /*11b0*/  SHF.L.W.U32.HI R35, R35, 0x10, R12 ;  /* 0x0000001023237819 */ /* 0x000fe20000010e0c */
[----:B------:R-:W-:Y:S01]  /*11c0*/  IMAD.SHL.U32 R12, R46, 0x2, RZ ;  /* 0x000000022e0c7824 */ /* 0x000fe200078e00ff */
[----:B------:R-:W-:Y:S02]  /*11d0*/  SHF.L.W.U32.HI R36, R9, 0x8, R36 ;  /* 0x0000000809247819 */ /* 0x000fe40000010e24 */
[----:B------:R-:W-:Y:S02]  /*11e0*/  IADD3 R48, P2, PT, R23, R46, RZ ;  /* 0x0000002e17307210 */ /* 0x000fe40007f5e0ff */
[----:B------:R-:W-:Y:S01]  /*11f0*/  LOP3.LUT R8, R22, 0xfffffffe, RZ, 0xc0, !PT ;  /* 0xfffffffe16087812 */ /* 0x000fe200078ec0ff */
[----:B------:R-:W-:Y:S01]  /*1200*/  IMAD.SHL.U32 R22, R44, 0x2, RZ ;  /* 0x000000022c167824 */ /* 0x000fe200078e00ff */
[----:B------:R-:W-:Y:S01]  /*1210*/  LOP3.LUT R12, R12, 0xfffffffe, RZ, 0xc0, !PT ;  /* 0xfffffffe0c0c7812 */ /* 0x000fe200078ec0ff */
[--C-:B------:R-:W-:Y:S01]  /*1220*/  IMAD.X R49, R36, 0x1, R25.reuse, P2 ;  /* 0x0000000124317824 */ /* 0x100fe200010e0619 */
[----:B------:R-:W-:Y:S01]  /*1230*/  SHF.L.U64.HI R38, R46, 0x1, R25 ;  /* 0x000000012e267819 */ /* 0x000fe20000010219 */
[----:B------:R-:W-:Y:S01]  /*1240*/  IMAD.WIDE.U32 R8, R8, R37, R40 ;  /* 0x0000002508087225 */ /* 0x000fe200078e0028 */
[----:B------:R-:W-:-:S02]  /*1250*/  LOP3.LUT R39, R39, 0x1, RZ, 0xc0, !PT ;  /* 0x0000000127277812 */ /* 0x000fc400078ec0ff */
[----:B------:R-:W-:Y:S01]  /*1260*/  LOP3.LUT R38, R38, 0x1, RZ, 0xc0, !PT ;  /* 0x0000000126267812 */ /* 0x000fe200078ec0ff */
[----:B------:R-:W-:Y:S01]  /*1270*/  IMAD.WIDE.U32 R12, R23, R12, R48 ;  /* 0x0000000c170c7225 */ /* 0x000fe200078e0030 */
[--C-:B------:R-:W-:Y:S02]  /*1280*/  SHF.L.U64.HI R34, R44, 0x1, R4.reuse ;  /* 0x000000012c227819 */ /* 0x100fe40000010204 */
[----:B------:R-:W-:Y:S01]  /*1290*/  IADD3 R44, P3, PT, R24, R44, RZ ;  /* 0x0000002c182c7210 */ /* 0x000fe20007f7e0ff */
[----:B------:R-:W-:Y:S02]  /*12a0*/  IMAD R37, R39, R37, R9 ;  /* 0x0000002527257224 */ /* 0x000fe400078e0209 */
[----:B------:R-:W-:Y:S01]  /*12b0*/  IMAD R9, R23, R38, R13 ;  /* 0x0000002617097224 */ /* 0x000fe200078e020d */
[----:B------:R-:W-:Y:S01]  /*12c0*/  LOP3.LUT R13, R8, R10, RZ, 0x3c, !PT ;  /* 0x0000000a080d7212 */ /* 0x000fe200078e3cff */
[----:B------:R-:W-:Y:S01]  /*12d0*/  IMAD.SHL.U32 R39, R26, 0x2, RZ ;  /* 0x000000021a277824 */ /* 0x000fe200078e00ff */
[----:B------:R-:W-:Y:S01]  /*12e0*/  LOP3.LUT R40, R37, R11, RZ, 0x3c, !PT ;  /* 0x0000000b25287212 */ /* 0x000fe200078e3cff */
[----:B------:R-:W-:Y:S01]  /*12f0*/  IMAD.X R45, R33, 0x1, R4, P3 ;  /* 0x00000001212d7824 */ /* 0x000fe200018e0604 */
[----:B------:R-:W-:-:S02]  /*1300*/  LOP3.LUT R11, R9, R28, R46, 0x96, !PT ;  /* 0x0000001c090b7212 */ /* 0x000fc400078e962e */
[----:B------:R-:W-:Y:S01]  /*1310*/  LOP3.LUT R28, R12, R29, R25, 0x96, !PT ;  /* 0x0000001d0c1c7212 */ /* 0x000fe200078e9619 */
[----:B------:R-:W-:Y:S01]  /*1320*/  IMAD.SHL.U32 R25, R42, 0x2, RZ ;  /* 0x000000022a197824 */ /* 0x000fe200078e00ff */
[----:B------:R-:W-:Y:S02]  /*1330*/  SHF.L.W.U32.HI R29, R13, 0x8, R40 ;  /* 0x000000080d1d7819 */ /* 0x000fe40000010e28 */
[----:B------:R-:W-:Y:S02]  /*1340*/  SHF.L.W.U32.HI R40, R40, 0x8, R13 ;  /* 0x0000000828287819 */ /* 0x000fe40000010e0d */
[----:B------:R-:W-:Y:S02]  /*1350*/  LOP3.LUT R13, R22, 0xfffffffe, RZ, 0xc0, !PT ;  /* 0xfffffffe160d7812 */ /* 0x000fe400078ec0ff */
[----:B------:R-:W-:Y:S02]  /*1360*/  IADD3 R46, P4, PT, R29, R26, RZ ;  /* 0x0000001a1d2e7210 */ /* 0x000fe40007f9e0ff */
[----:B------:R-:W-:Y:S01]  /*1370*/  SHF.L.U64.HI R38, R42, 0x1, R7 ;  /* 0x000000012a267819 */ /* 0x000fe20000010207 */
[----:B------:R-:W-:Y:S01]  /*1380*/  IMAD.WIDE.U32 R44, R24, R13, R44 ;  /* 0x0000000d182c7225 */ /* 0x000fe200078e002c */
[----:B------:R-:W-:-:S02]  /*1390*/  IADD3 R10, P2, PT, R35, R42, RZ ;  /* 0x0000002a230a7210 */ /* 0x000fc40007f5e0ff */
[----:B------:R-:W-:Y:S01]  /*13a0*/  LOP3.LUT R42, R39, 0xfffffffe, RZ, 0xc0, !PT ;  /* 0xfffffffe272a7812 */ /* 0x000fe200078ec0ff */
[--C-:B------:R-:W-:Y:S01]  /*13b0*/  IMAD.X R47, R40, 0x1, R27.reuse, P4 ;  /* 0x00000001282f7824 */ /* 0x100fe200020e061b */
[----:B------:R-:W-:Y:S02]  /*13c0*/  LOP3.LUT R13, R34, 0x1, RZ, 0xc0, !PT ;  /* 0x00000001220d7812 */ /* 0x000fe400078ec0ff */
[----:B------:R-:W-:Y:S01]  /*13d0*/  SHF.L.U64.HI R22, R26, 0x1, R27 ;  /* 0x000000011a167819 */ /* 0x000fe2000001021b */
[----:B------:R-:W-:Y:S01]  /*13e0*/  IMAD.WIDE.U32 R42, R29, R42, R46 ;  /* 0x0000002a1d2a7225 */ /* 0x000fe200078e002e */
[----:B------:R-:W-:Y:S02]  /*13f0*/  LOP3.LUT R6, R44, R6, RZ, 0x3c, !PT ;  /* 0x000000062c067212 */ /* 0x000fe400078e3cff */
[----:B------:R-:W-:Y:S01]  /*1400*/  LOP3.LUT R22, R22, 0x1, RZ, 0xc0, !PT ;  /* 0x0000000116167812 */ /* 0x000fe200078ec0ff */
[----:B------:R-:W-:Y:S01]  /*1410*/  IMAD R4, R24, R13, R45 ;  /* 0x0000000d18047224 */ /* 0x000fe200078e022d */
[----:B------:R-:W-:-:S02]  /*1420*/  LOP3.LUT R27, R42, R31, R27, 0x96, !PT ;  /* 0x0000001f2a1b7212 */ /* 0x000fc400078e961b */
[----:B------:R-:W-:Y:S01]  /*1430*/  SHF.L.W.U32.HI R31, R28, 0x10, R11 ;  /* 0x000000101c1f7819 */ /* 0x000fe20000010e0b */
[----:B------:R-:W-:Y:S01]  /*1440*/  IMAD R13, R29, R22, R43 ;  /* 0x000000161d0d7224 */ /* 0x000fe200078e022b */
[----:B------:R-:W-:Y:S02]  /*1450*/  LOP3.LUT R5, R4, R5, RZ, 0x3c, !PT ;  /* 0x0000000504057212 */ /* 0x000fe400078e3cff */
[----:B------:R-:W-:Y:S01]  /*1460*/  SHF.L.W.U32.HI R28, R11, 0x10, R28 ;  /* 0x000000100b1c7819 */ /* 0x000fe20000010e1c */
[----:B------:R-:W-:Y:S01]  /*1470*/  IMAD.SHL.U32 R11, R20, 0x2, RZ ;  /* 0x00000002140b7824 */ /* 0x000fe200078e00ff */
[----:B------:R-:W-:Y:S02]  /*1480*/  SHF.L.W.U32.HI R22, R6, 0x1, R5 ;  /* 0x0000000106167819 */ /* 0x000fe40000010e05 */
[----:B------:R-:W-:Y:S02]  /*1490*/  IADD3 R50, P3, PT, R31, R20, RZ ;  /* 0x000000141f327210 */ /* 0x000fe40007f7e0ff */
[----:B------:R-:W-:-:S02]  /*14a0*/  SHF.L.W.U32.HI R5, R5, 0x1, R6 ;  /* 0x0000000105057819 */ /* 0x000fc40000010e06 */
[----:B------:R-:W-:Y:S01]  /*14b0*/  LOP3.LUT R26, R13, R30, R26, 0x96, !PT ;  /* 0x0000001e0d1a7212 */ /* 0x000fe200078e961a */
[----:B------:R-:W-:Y:S01]  /*14c0*/  IMAD.SHL.U32 R30, R32, 0x2, RZ ;  /* 0x00000002201e7824 */ /* 0x000fe200078e00ff */
[--C-:B------:R-:W-:Y:S01]  /*14d0*/  SHF.L.U64.HI R20, R20, 0x1, R21.reuse ;  /* 0x0000000114147819 */ /* 0x100fe20000010215 */
[----:B------:R-:W-:Y:S01]  /*14e0*/  IMAD.X R51, R28, 0x1, R21, P3 ;  /* 0x000000011c337824 */ /* 0x000fe200018e0615 */
[----:B------:R-:W-:Y:S01]  /*14f0*/  LOP3.LUT R48, R11, 0xfffffffe, RZ, 0xc0, !PT ;  /* 0xfffffffe0b307812 */ /* 0x000fe200078ec0ff */
[----:B------:R-:W-:Y:S01]  /*1500*/  IMAD.SHL.U32 R11, R8, 0x2, RZ ;  /* 0x00000002080b7824 */ /* 0x000fe200078e00ff */
[----:B------:R-:W-:Y:S02]  /*1510*/  SHF.L.U64.HI R6, R32, 0x1, R15 ;  /* 0x0000000120067819 */ /* 0x000fe4000001020f */
[----:B------:R-:W-:Y:S01]  /*1520*/  IADD3 R46, P4, PT, R5, R32, RZ ;  /* 0x00000020052e7210 */ /* 0x000fe20007f9e0ff */
[----:B------:R-:W-:Y:S01]  /*1530*/  IMAD.WIDE.U32 R48, R31, R48, R50 ;  /* 0x000000301f307225 */ /* 0x000fe200078e0032 */
[----:B------:R-:W-:-:S02]  /*1540*/  SHF.L.W.U32.HI R32, R26, 0x10, R27 ;  /* 0x000000101a207819 */ /* 0x000fc40000010e1b */
[----:B------:R-:W-:Y:S01]  /*1550*/  SHF.L.W.U32.HI R27, R27, 0x10, R26 ;  /* 0x000000101b1b7819 */ /* 0x000fe20000010e1a */
[----:B------:R-:W-:Y:S01]  /*1560*/  IMAD.X R47, R22, 0x1, R15, P4 ;  /* 0x00000001162f7824 */ /* 0x000fe200020e060f */
[----:B------:R-:W-:Y:S02]  /*1570*/  LOP3.LUT R20, R20, 0x1, RZ, 0xc0, !PT ;  /* 0x0000000114147812 */ /* 0x000fe400078ec0ff */
[----:B------:R-:W-:Y:S02]  /*1580*/  SHF.L.U64.HI R21, R8, 0x1, R37 ;  /* 0x0000000108157819 */ /* 0x000fe40000010225 */
[----:B------:R-:W-:Y:S02]  /*1590*/  IADD3 R50, P3, PT, R27, R8, RZ ;  /* 0x000000081b327210 */ /* 0x000fe40007f7e0ff */
[----:B------:R-:W-:Y:S02]  /*15a0*/  LOP3.LUT R30, R30, 0xfffffffe, RZ, 0xc0, !PT ;  /* 0xfffffffe1e1e7812 */ /* 0x000fe400078ec0ff */
[----:B------:R-:W-:Y:S01]  /*15b0*/  LOP3.LUT R8, R11, 0xfffffffe, RZ, 0xc0, !PT ;  /* 0xfffffffe0b087812 */ /* 0x000fe200078ec0ff */
[----:B------:R-:W-:Y:S01]  /*15c0*/  IMAD R11, R31, R20, R49 ;  /* 0x000000141f0b7224 */ /* 0x000fe200078e0231 */
[----:B------:R-:W-:Y:S01]  /*15d0*/  LOP3.LUT R6, R6, 0x1, RZ, 0xc0, !PT ;  /* 0x0000000106067812 */ /* 0x000fe200078ec0ff */
[----:B------:R-:W-:Y:S01]  /*15e0*/  IMAD.WIDE.U32 R46, R5, R30, R46 ;  /* 0x0000001e052e7225 */ /* 0x000fe200078e002e */
[----:B------:R-:W-:-:S02]  /*15f0*/  LOP3.LUT R23, R48, R23, RZ, 0x3c, !PT ;  /* 0x0000001730177212 */ /* 0x000fc400078e3cff */
[----:B------:R-:W-:Y:S01]  /*1600*/  LOP3.LUT R36, R11, R36, RZ, 0x3c, !PT ;  /* 0x000000240b247212 */ /* 0x000fe200078e3cff */
[----:B------:R-:W-:Y:S01]  /*1610*/  IMAD.X R51, R32, 0x1, R37, P3 ;  /* 0x0000000120337824 */ /* 0x000fe200018e0625 */
[----:B------:R-:W-:Y:S01]  /*1620*/  LOP3.LUT R26, R46, R27, RZ, 0x3c, !PT ;  /* 0x0000001b2e1a7212 */ /* 0x000fe200078e3cff */
[----:B------:R-:W-:Y:S01]  /*1630*/  IMAD R37, R5, R6, R47 ;  /* 0x0000000605257224 */ /* 0x000fe200078e022f */
[----:B------:R-:W-:Y:S01]  /*1640*/  SHF.L.W.U32.HI R15, R36, 0x1, R23 ;  /* 0x00000001240f7819 */ /* 0x000fe20000010e17 */
[----:B------:R-:W-:Y:S01]  /*1650*/  IMAD.SHL.U32 R20, R18, 0x2, RZ ;  /* 0x0000000212147824 */ /* 0x000fe200078e00ff */
[----:B------:R-:W-:Y:S01]  /*1660*/  SHF.L.W.U32.HI R36, R23, 0x1, R36 ;  /* 0x0000000117247819 */ /* 0x000fe20000010e24 */
[----:B------:R-:W-:Y:S01]  /*1670*/  IMAD.WIDE.U32 R50, R27, R8, R50 ;  /* 0x000000081b327225 */ /* 0x000fe200078e0032 */
[----:B------:R-:W-:Y:S02]  /*1680*/  LOP3.LUT R23, R37, R32, RZ, 0x3c, !PT ;  /* 0x0000002025177212 */ /* 0x000fe400078e3cff */
[----:B------:R-:W-:-:S02]  /*1690*/  IADD3 R52, P4, PT, R15, R18, RZ ;  /* 0x000000120f347210 */ /* 0x000fc40007f9e0ff */
[--C-:B------:R-:W-:Y:S01]  /*16a0*/  SHF.L.U64.HI R6, R18, 0x1, R19.reuse ;  /* 0x0000000112067819 */ /* 0x100fe20000010213 */
[----:B------:R-:W-:Y:S01]  /*16b0*/  IMAD.SHL.U32 R18, R48, 0x2, RZ ;  /* 0x0000000230127824 */ /* 0x000fe200078e00ff */
[----:B------:R-:W-:Y:S01]  /*16c0*/  IADD3 R54, P3, PT, R23, R48, RZ ;  /* 0x0000003017367210 */ /* 0x000fe20007f7e0ff */
[----:B------:R-:W-:Y:S01]  /*16d0*/  IMAD.X R53, R36, 0x1, R19, P4 ;  /* 0x0000000124357824 */ /* 0x000fe200020e0613 */
[----:B------:R-:W-:Y:S02]  /*16e0*/  LOP3.LUT R20, R20, 0xfffffffe, RZ, 0xc0, !PT ;  /* 0xfffffffe14147812 */ /* 0x000fe400078ec0ff */
[--C-:B------:R-:W-:Y:S01]  /*16f0*/  SHF.L.U64.HI R8, R48, 0x1, R11.reuse ;  /* 0x0000000130087819 */ /* 0x100fe2000001020b */
[----:B------:R-:W-:Y:S01]  /*1700*/  IMAD.X R55, R26, 0x1, R11, P3 ;  /* 0x000000011a377824 */ /* 0x000fe200018e060b */
[----:B------:R-:W-:Y:S01]  /*1710*/  LOP3.LUT R48, R18, 0xfffffffe, RZ, 0xc0, !PT ;  /* 0xfffffffe12307812 */ /* 0x000fe200078ec0ff */
[----:B------:R-:W-:Y:S01]  /*1720*/  IMAD.WIDE.U32 R18, R15, R20, R52 ;  /* 0x000000140f127225 */ /* 0x000fe200078e0034 */
[----:B------:R-:W-:-:S02]  /*1730*/  LOP3.LUT R6, R6, 0x1, RZ, 0xc0, !PT ;  /* 0x0000000106067812 */ /* 0x000fc400078ec0ff */
[----:B------:R-:W-:Y:S01]  /*1740*/  LOP3.LUT R8, R8, 0x1, RZ, 0xc0, !PT ;  /* 0x0000000108087812 */ /* 0x000fe200078ec0ff */
[----:B------:R-:W-:Y:S01]  /*1750*/  IMAD.WIDE.U32 R48, R48, R23, R54 ;  /* 0x0000001730307225 */ /* 0x000fe200078e0036 */
[----:B------:R-:W-:Y:S02]  /*1760*/  LOP3.LUT R25, R25, 0xfffffffe, RZ, 0xc0, !PT ;  /* 0xfffffffe19197812 */ /* 0x000fe400078ec0ff */
[----:B------:R-:W-:Y:S01]  /*1770*/  LOP3.LUT R21, R21, 0x1, RZ, 0xc0, !PT ;  /* 0x0000000115157812 */ /* 0x000fe200078ec0ff */
[----:B------:R-:W-:Y:S01]  /*1780*/  IMAD.X R11, R14, 0x1, R7, P2 ;  /* 0x000000010e0b7824 */ /* 0x000fe200010e0607 */
[----:B------:R-:W-:Y:S01]  /*1790*/  LOP3.LUT R26, R18, R35, RZ, 0x3c, !PT ;  /* 0x00000023121a7212 */ /* 0x000fe200078e3cff */
[----:B------:R-:W-:Y:S01]  /*17a0*/  IMAD R7, R15, R6, R19 ;  /* 0x000000060f077224 */ /* 0x000fe200078e0213 */
[----:B------:R-:W-:Y:S01]  /*17b0*/  LOP3.LUT R29, R50, R29, RZ, 0x3c, !PT ;  /* 0x0000001d321d7212 */ /* 0x000fe200078e3cff */
[----:B------:R-:W-:Y:S01]  /*17c0*/  IMAD R23, R8, R23, R49 ;  /* 0x0000001708177224 */ /* 0x000fe200078e0231 */
[----:B------:R-:W-:Y:S01]  /*17d0*/  LOP3.LUT R8, R48, R5, RZ, 0x3c, !PT ;  /* 0x0000000530087212 */ /* 0x000fe200078e3cff */
[----:B------:R-:W-:Y:S01]  /*17e0*/  IMAD.WIDE.U32 R10, R35, R25, R10 ;  /* 0x00000019230a7225 */ /* 0x000fe200078e000a */
[----:B------:R-:W-:-:S02]  /*17f0*/  LOP3.LUT R19, R7, R14, RZ, 0x3c, !PT ;  /* 0x0000000e07137212 */ /* 0x000fc400078e3cff */
[----:B------:R-:W-:Y:S01]  /*1800*/  LOP3.LUT R25, R23, R22, RZ, 0x3c, !PT ;  /* 0x0000001617197212 */ /* 0x000fe200078e3cff */
[----:B------:R-:W-:Y:S01]  /*1810*/  IMAD R21, R27, R21, R51 ;  /* 0x000000151b157224 */ /* 0x000fe200078e0233 */
[----:B------:R-:W-:Y:S01]  /*1820*/  IADD3 R52, P2, PT, R19, R50, RZ ;  /* 0x0000003213347210 */ /* 0x000fe20007f5e0ff */
[----:B------:R-:W-:Y:S01]  /*1830*/  IMAD.SHL.U32 R20, R50, 0x2, RZ ;  /* 0x0000000232147824 */ /* 0x000fe200078e00ff */
[----:B------:R-:W-:Y:S02]  /*1840*/  SHF.L.W.U32.HI R5, R8, 0x8, R25 ;  /* 0x0000000808057819 */ /* 0x000fe40000010e19 */
[--C-:B------:R-:W-:Y:S01]  /*1850*/  SHF.L.U64.HI R6, R50, 0x1, R21.reuse ;  /* 0x0000000132067819 */ /* 0x100fe20000010215 */
[----:B------:R-:W-:Y:S01]  /*1860*/  IMAD.X R53, R26, 0x1, R21, P2 ;  /* 0x000000011a357824 */ /* 0x000fe200010e0615 */
[----:B------:R-:W-:Y:S01]  /*1870*/  LOP3.LUT R20, R20, 0xfffffffe, RZ, 0xc0, !PT ;  /* 0xfffffffe14147812 */ /* 0x000fe200078ec0ff */
[----:B------:R-:W-:Y:S01]  /*1880*/  IMAD.SHL.U32 R50, R46, 0x2, RZ ;  /* 0x000000022e327824 */ /* 0x000fe200078e00ff */
[----:B------:R-:W-:Y:S01]  /*1890*/  SHF.L.W.U32.HI R8, R25, 0x8, R8 ;  /* 0x0000000819087819 */ /* 0x000fe20000010e08 */
[----:B------:R-:W-:Y:S01]  /*18a0*/  IMAD.SHL.U32 R26, R48, 0x2, RZ ;  /* 0x00000002301a7824 */ /* 0x000fe200078e00ff */
[----:B------:R-:W-:-:S02]  /*18b0*/  IADD3 R54, P2, PT, R5, R46, RZ ;  /* 0x0000002e05367210 */ /* 0x000fc40007f5e0ff */
[----:B------:R-:W-:Y:S01]  /*18c0*/  LOP3.LUT R22, R21, R40, RZ, 0x3c, !PT ;  /* 0x0000002815167212 */ /* 0x000fe200078e3cff */
[-C--:B------:R-:W-:Y:S01]  /*18d0*/  IMAD.WIDE.U32 R40, R20, R19.reuse, R52 ;  /* 0x0000001314287225 */ /* 0x080fe200078e0034 */
[----:B------:R-:W-:Y:S02]  /*18e0*/  LOP3.LUT R6, R6, 0x1, RZ, 0xc0, !PT ;  /* 0x0000000106067812 */ /* 0x000fe400078ec0ff */
[----:B------:R-:W-:Y:S01]  /*18f0*/  LOP3.LUT R50, R50, 0xfffffffe, RZ, 0xc0, !PT ;  /* 0xfffffffe32327812 */ /* 0x000fe200078ec0ff */
[--C-:B------:R-:W-:Y:S01]  /*1900*/  IMAD.X R55, R8, 0x1, R37.reuse, P2 ;  /* 0x0000000108377824 */ /* 0x100fe200010e0625 */
[----:B------:R-:W-:Y:S01]  /*1910*/  SHF.L.U64.HI R21, R46, 0x1, R37 ;  /* 0x000000012e157819 */ /* 0x000fe20000010225 */
[----:B------:R-:W-:Y:S01]  /*1920*/  IMAD R19, R6, R19, R41 ;  /* 0x0000001306137224 */ /* 0x000fe200078e0229 */
[----:B------:R-:W-:Y:S01]  /*1930*/  LOP3.LUT R6, R40, R15, RZ, 0x3c, !PT ;  /* 0x0000000f28067212 */ /* 0x000fe200078e3cff */
[----:B------:R-:W-:Y:S01]  /*1940*/  IMAD.WIDE.U32 R50, R5, R50, R54 ;  /* 0x0000003205327225 */ /* 0x000fe200078e0036 */
[----:B------:R-:W-:-:S02]  /*1950*/  LOP3.LUT R21, R21, 0x1, RZ, 0xc0, !PT ;  /* 0x0000000115157812 */ /* 0x000fc400078ec0ff */
[----:B------:R-:W-:Y:S02]  /*1960*/  LOP3.LUT R39, R19, R36, RZ, 0x3c, !PT ;  /* 0x0000002413277212 */ /* 0x000fe400078e3cff */
[----:B------:R-:W-:Y:S01]  /*1970*/  SHF.L.W.U32.HI R20, R29, 0x1, R22 ;  /* 0x000000011d147819 */ /* 0x000fe20000010e16 */
[----:B------:R-:W-:Y:S01]  /*1980*/  IMAD R21, R5, R21, R51 ;  /* 0x0000001505157224 */ /* 0x000fe200078e0233 */
[----:B------:R-:W-:Y:S01]  /*1990*/  SHF.L.W.U32.HI R29, R22, 0x1, R29 ;  /* 0x00000001161d7819 */ /* 0x000fe20000010e1d */
[----:B------:R-:W-:Y:S01]  /*19a0*/  IMAD.SHL.U32 R22, R12, 0x2, RZ ;  /* 0x000000020c167824 */ /* 0x000fe200078e00ff */
[----:B------:R-:W-:Y:S02]  /*19b0*/  SHF.L.W.U32.HI R25, R6, 0x8, R39 ;  /* 0x0000000806197819 */ /* 0x000fe40000010e27 */
[----:B------:R-:W-:Y:S02]  /*19c0*/  SHF.L.U64.HI R15, R12, 0x1, R9 ;  /* 0x000000010c0f7819 */ /* 0x000fe40000010209 */
[----:B------:R-:W-:Y:S01]  /*19d0*/  IADD3 R52, P3, PT, R29, R12, RZ ;  /* 0x0000000c1d347210 */ /* 0x000fe20007f7e0ff */
[----:B------:R-:W-:Y:S01]  /*19e0*/  IMAD.SHL.U32 R12, R18, 0x2, RZ ;  /* 0x00000002120c7824 */ /* 0x000fe200078e00ff */
[----:B------:R-:W-:-:S02]  /*19f0*/  LOP3.LUT R27, R21, R46, R27, 0x96, !PT ;  /* 0x0000002e151b7212 */ /* 0x000fc400078e961b */
[----:B------:R-:W-:Y:S01]  /*1a00*/  SHF.L.W.U32.HI R6, R39, 0x8, R6 ;  /* 0x0000000827067819 */ /* 0x000fe20000010e06 */
[----:B------:R-:W-:Y:S01]  /*1a10*/  IMAD.X R53, R20, 0x1, R9, P3 ;  /* 0x0000000114357824 */ /* 0x000fe200018e0609 */
[----:B------:R-:W-:Y:S02]  /*1a20*/  IADD3 R46, P2, PT, R25, R18, RZ ;  /* 0x00000012192e7210 */ /* 0x000fe40007f5e0ff */
[----:B------:R-:W-:Y:S02]  /*1a30*/  LOP3.LUT R12, R12, 0xfffffffe, RZ, 0xc0, !PT ;  /* 0xfffffffe0c0c7812 */ /* 0x000fe400078ec0ff */
[--C-:B------:R-:W-:Y:S01]  /*1a40*/  SHF.L.U64.HI R9, R18, 0x1, R7.reuse ;  /* 0x0000000112097819 */ /* 0x100fe20000010207 */
[----:B------:R-:W-:Y:S01]  /*1a50*/  IMAD.X R47, R6, 0x1, R7, P2 ;  /* 0x00000001062f7824 */ /* 0x000fe200010e0607 */
[----:B------:R-:W-:Y:S02]  /*1a60*/  LOP3.LUT R22, R22, 0xfffffffe, RZ, 0xc0, !PT ;  /* 0xfffffffe16167812 */ /* 0x000fe400078ec0ff */
[----:B------:R-:W-:Y:S01]  /*1a70*/  LOP3.LUT R9, R9, 0x1, RZ, 0xc0, !PT ;  /* 0x0000000109097812 */ /* 0x000fe200078ec0ff */
[----:B------:R-:W-:Y:S01]  /*1a80*/  IMAD.WIDE.U32 R46, R25, R12, R46 ;  /* 0x0000000c192e7225 */ /* 0x000fe200078e002e */
[----:B------:R-:W-:-:S02]  /*1a90*/  LOP3.LUT R12, R15, 0x1, RZ, 0xc0, !PT ;  /* 0x000000010f0c7812 */ /* 0x000fc400078ec0ff */
[----:B------:R-:W-:Y:S01]  /*1aa0*/  LOP3.LUT R38, R38, 0x1, RZ, 0xc0, !PT ;  /* 0x0000000126267812 */ /* 0x000fe200078ec0ff */
[----:B------:R-:W-:Y:S01]  /*1ab0*/  IMAD.WIDE.U32 R52, R29, R22, R52 ;  /* 0x000000161d347225 */ /* 0x000fe200078e0034 */
[----:B------:R-:W-:Y:S02]  /*1ac0*/  LOP3.LUT R7, R46, R7, R14, 0x96, !PT ;  /* 0x000000072e077212 */ /* 0x000fe400078e960e */
[----:B------:R-:W-:Y:S01]  /*1ad0*/  LOP3.LUT R32, R50, R37, R32, 0x96, !PT ;  /* 0x0000002532207212 */ /* 0x000fe200078e9620 */
[----:B------:R-:W-:Y:S01]  /*1ae0*/  IMAD R15, R25, R9, R47 ;  /* 0x00000009190f7224 */ /* 0x000fe200078e022f */
[----:B------:R-:W-:Y:S01]  /*1af0*/  SHF.L.U64.HI R30, R40, 0x1, R19 ;  /* 0x00000001281e7819 */ /* 0x000fe20000010213 */
[----:B------:R-:W-:Y:S01]  /*1b00*/  IMAD R12, R29, R12, R53 ;  /* 0x0000000c1d0c7224 */ /* 0x000fe200078e0235 */
[----:B------:R-:W-:Y:S01]  /*1b10*/  LOP3.LUT R26, R26, 0xfffffffe, RZ, 0xc0, !PT ;  /* 0xfffffffe1a1a7812 */ /* 0x000fe200078ec0ff */
[----:B------:R-:W-:Y:S01]  /*1b20*/  IMAD.SHL.U32 R22, R10, 0x2, RZ ;  /* 0x000000020a167824 */ /* 0x000fe200078e00ff */
[----:B------:R-:W-:Y:S01]  /*1b30*/  LOP3.LUT R18, R15, R18, R35, 0x96, !PT ;  /* 0x000000120f127212 */ /* 0x000fe200078e9623 */
[----:B------:R-:W-:Y:S01]  /*1b40*/  IMAD R35, R35, R38, R11 ;  /* 0x0000002623237224 */ /* 0x000fe200078e020b */
[----:B------:R-:W-:Y:S01]  /*1b50*/  LOP3.LUT R9, R12, R33, RZ, 0x3c, !PT ;  /* 0x000000210c097212 */ /* 0x000fe200078e3cff */
[----:B------:R-:W-:Y:S01]  /*1b60*/  IMAD.MOV.U32 R14, RZ, RZ, R46 ;  /* 0x000000ffff0e7224 */ /* 0x000fe200078e002e */
[----:B------:R-:W-:-:S02]  /*1b70*/  LOP3.LUT R11, R10, R17, RZ, 0x3c, !PT ;  /* 0x000000110a0b7212 */ /* 0x000fc400078e3cff */
[--C-:B------:R-:W-:Y:S02]  /*1b80*/  SHF.L.U64.HI R17, R10, 0x1, R35.reuse ;  /* 0x000000010a117819 */ /* 0x100fe40000010223 */
[----:B------:R-:W-:Y:S02]  /*1b90*/  IADD3 R38, P2, PT, R9, R10, RZ ;  /* 0x0000000a09267210 */ /* 0x000fe40007f5e0ff */
[----:B------:R-:W-:Y:S02]  /*1ba0*/  LOP3.LUT R10, R52, R24, RZ, 0x3c, !PT ;  /* 0x00000018340a7212 */ /* 0x000fe400078e3cff */
[----:B------:R-:W-:Y:S02]  /*1bb0*/  LOP3.LUT R22, R22, 0xfffffffe, RZ, 0xc0, !PT ;  /* 0xfffffffe16167812 */ /* 0x000fe400078ec0ff */
[----:B------:R-:W-:Y:S01]  /*1bc0*/  LOP3.LUT R16, R35, R16, RZ, 0x3c, !PT ;  /* 0x0000001023107212 */ /* 0x000fe200078e3cff */
[----:B------:R-:W-:Y:S01]  /*1bd0*/  IMAD.X R39, R10, 0x1, R35, P2 ;  /* 0x000000010a277824 */ /* 0x000fe200010e0623 */
[----:B------:R-:W-:-:S02]  /*1be0*/  LOP3.LUT R10, R17, 0x1, RZ, 0xc0, !PT ;  /* 0x00000001110a7812 */ /* 0x000fc400078ec0ff */
[----:B------:R-:W-:Y:S01]  /*1bf0*/  SHF.L.W.U32.HI R17, R16, 0x1, R11 ;  /* 0x0000000110117819 */ /* 0x000fe20000010e0b */
[-C--:B------:R-:W-:Y:S01]  /*1c00*/  IMAD.WIDE.U32 R34, R22, R9.reuse, R38 ;  /* 0x0000000916227225 */ /* 0x080fe200078e0026 */
[----:B------:R-:W-:Y:S02]  /*1c10*/  SHF.L.W.U32.HI R16, R11, 0x1, R16 ;  /* 0x000000010b107819 */ /* 0x000fe40000010e10 */
[----:B------:R-:W-:Y:S01]  /*1c20*/  IADD3 R54, P2, PT, R17, R42, RZ ;  /* 0x0000002a11367210 */ /* 0x000fe20007f5e0ff */
[----:B------:R-:W-:Y:S01]  /*1c30*/  IMAD R9, R10, R9, R35 ;  /* 0x000000090a097224 */ /* 0x000fe200078e0223 */
[----:B------:R-:W-:Y:S01]  /*1c40*/  LOP3.LUT R11, R34, R29, RZ, 0x3c, !PT ;  /* 0x0000001d220b7212 */ /* 0x000fe200078e3cff */
[C---:B------:R-:W-:Y:S01]  /*1c50*/  IMAD.SHL.U32 R10, R42.reuse, 0x2, RZ ;  /* 0x000000022a0a7824 */ /* 0x040fe200078e00ff */
[--C-:B------:R-:W-:Y:S01]  /*1c60*/  SHF.L.U64.HI R42, R42, 0x1, R13.reuse ;  /* 0x000000012a2a7819 */ /* 0x100fe2000001020d */
[----:B------:R-:W-:Y:S01]  /*1c70*/  IMAD.X R55, R16, 0x1, R13, P2 ;  /* 0x0000000110377824 */ /* 0x000fe200010e060d */
[----:B------:R-:W-:Y:S01]  /*1c80*/  LOP3.LUT R20, R9, R20, RZ, 0x3c, !PT ;  /* 0x0000001409147212 */ /* 0x000fe200078e3cff */
[----:B------:R-:W-:Y:S01]  /*1c90*/  IMAD.SHL.U32 R13, R52, 0x2, RZ ;  /* 0x00000002340d7824 */ /* 0x000fe200078e00ff */
[----:B------:R-:W-:Y:S01]  /*1ca0*/  LOP3.LUT R10, R10, 0xfffffffe, RZ, 0xc0, !PT ;  /* 0xfffffffe0a0a7812 */ /* 0x000fe200078ec0ff */
[----:B------:R-:W-:Y:S01]  /*1cb0*/  IMAD.SHL.U32 R22, R44, 0x2, RZ ;  /* 0x000000022c167824 */ /* 0x000fe200078e00ff */
[----:B------:R-:W-:-:S02]  /*1cc0*/  SHF.L.U64.HI R29, R52, 0x1, R12 ;  /* 0x00000001341d7819 */ /* 0x000fc4000001020c */
[----:B------:R-:W-:Y:S01]  /*1cd0*/  LOP3.LUT R13, R13, 0xfffffffe, RZ, 0xc0, !PT ;  /* 0xfffffffe0d0d7812 */ /* 0x000fe200078ec0ff */
[----:B------:R-:W-:Y:S01]  /*1ce0*/  IMAD.WIDE.U32 R54, R17, R10, R54 ;  /* 0x0000000a11367225 */ /* 0x000fe200078e0036 */
[----:B------:R-:W-:Y:S02]  /*1cf0*/  SHF.L.W.U32.HI R10, R11, 0x8, R20 ;  /* 0x000000080b0a7819 */ /* 0x000fe40000010e14 */
[----:B------:R-:W-:Y:S02]  /*1d00*/  SHF.L.W.U32.HI R11, R20, 0x8, R11 ;  /* 0x00000008140b7819 */ /* 0x000fe40000010e0b */
[----:B------:R-:W-:Y:S02]  /*1d10*/  IADD3 R38, P2, PT, R10, R52, RZ ;  /* 0x000000340a267210 */ /* 0x000fe40007f5e0ff */
[----:B------:R-:W-:Y:S02]  /*1d20*/  LOP3.LUT R29, R29, 0x1, RZ, 0xc0, !PT ;  /* 0x000000011d1d7812 */ /* 0x000fe400078ec0ff */
[----:B------:R-:W-:Y:S01]  /*1d30*/  SHF.L.U64.HI R20, R44, 0x1, R4 ;  /* 0x000000012c147819 */ /* 0x000fe20000010204 */
[----:B------:R-:W-:Y:S01]  /*1d40*/  IMAD.X R39, R11, 0x1, R12, P2 ;  /* 0x000000010b277824 */ /* 0x000fe200010e060c */
[----:B------:R-:W-:-:S02]  /*1d50*/  LOP3.LUT R22, R22, 0xfffffffe, RZ, 0xc0, !PT ;  /* 0xfffffffe16167812 */ /* 0x000fc400078ec0ff */
[----:B------:R-:W-:Y:S01]  /*1d60*/  SHF.L.U64.HI R36, R34, 0x1, R9 ;  /* 0x0000000122247819 */ /* 0x000fe20000010209 */
[----:B------:R-:W-:Y:S01]  /*1d70*/  IMAD.WIDE.U32 R38, R10, R13, R38 ;  /* 0x0000000d0a267225 */ /* 0x000fe200078e0026 */
[----:B------:R-:W-:Y:S02]  /*1d80*/  LOP3.LUT R13, R42, 0x1, RZ, 0xc0, !PT ;  /* 0x000000012a0d7812 */ /* 0x000fe400078ec0ff */
[----:B------:R-:W-:Y:S01]  /*1d90*/  LOP3.LUT R30, R30, 0x1, RZ, 0xc0, !PT ;  /* 0x000000011e1e7812 */ /* 0x000fe200078ec0ff */
[----:B------:R-:W-:Y:S01]  /*1da0*/  IMAD R29, R10, R29, R39 ;  /* 0x0000001d0a1d7224 */ /* 0x000fe200078e0227 */
[----:B------:R-:W-:Y:S01]  /*1db0*/  LOP3.LUT R39, R54, R31, RZ, 0x3c, !PT ;  /* 0x0000001f36277212 */ /* 0x000fe200078e3cff */
[----:B------:R-:W-:Y:S01]  /*1dc0*/  IMAD R13, R17, R13, R55 ;  /* 0x0000000d110d7224 */ /* 0x000fe200078e0237 */
[----:B------:R-:W-:Y:S01]  /*1dd0*/  LOP3.LUT R33, R38, R12, R33, 0x96, !PT ;  /* 0x0000000c26217212 */ /* 0x000fe200078e9621 */
[----:B------:R-:W-:Y:S01]  /*1de0*/  IMAD.MOV.U32 R12, RZ, RZ, R50 ;  /* 0x000000ffff0c7224 */ /* 0x000fe200078e0032 */
[----:B------:R-:W-:-:S02]  /*1df0*/  LOP3.LUT R24, R29, R52, R24, 0x96, !PT ;  /* 0x000000341d187212 */ /* 0x000fc400078e9618 */
[----:B------:R-:W-:-:S04]  /*1e00*/  LOP3.LUT R35, R13, R28, RZ, 0x3c, !PT ;  /* 0x0000001c0d237212 */ /* 0x000fc800078e3cff */
[----:B------:R-:W-:-:S05]  /*1e10*/  IADD3 R42, P2, PT, R35, R44, RZ ;  /* 0x0000002c232a7210 */ /* 0x000fca0007f5e0ff */
[----:B------:R-:W-:Y:S01]  /*1e20*/  IMAD.X R43, R39, 0x1, R4, P2 ;  /* 0x00000001272b7824 */ /* 0x000fe200010e0604 */
[----:B------:R-:W-:Y:S01]  /*1e30*/  LOP3.LUT R4, R20, 0x1, RZ, 0xc0, !PT ;  /* 0x0000000114047812 */ /* 0x000fe200078ec0ff */
[-C--:B------:R-:W-:Y:S01]  /*1e40*/  IMAD.WIDE.U32 R42, R22, R35.reuse, R42 ;  /* 0x00000023162a7225 */ /* 0x080fe200078e002a */
[----:B------:R-:W-:Y:S02]  /*1e50*/  SHF.L.W.U32.HI R22, R18, 0x10, R7 ;  /* 0x0000001012167819 */ /* 0x000fe40000010e07 */
[----:B------:R-:W-:Y:S01]  /*1e60*/  SHF.L.W.U32.HI R7, R7, 0x10, R18 ;  /* 0x0000001007077819 */ /* 0x000fe20000010e12 */
[----:B------:R-:W-:Y:S01]  /*1e70*/  IMAD R4, R4, R35, R43 ;  /* 0x0000002304047224 */ /* 0x000fe200078e022b */
[----:B------:R-:W-:Y:S02]  /*1e80*/  LOP3.LUT R17, R42, R17, RZ, 0x3c, !PT ;  /* 0x000000112a117212 */ /* 0x000fe400078e3cff */
[----:B------:R-:W-:Y:S02]  /*1e90*/  SHF.L.U64.HI R35, R54, 0x1, R13 ;  /* 0x0000000136237819 */ /* 0x000fe4000001020d */
[----:B------:R-:W-:-:S02]  /*1ea0*/  LOP3.LUT R20, R4, R16, RZ, 0x3c, !PT ;  /* 0x0000001004147212 */ /* 0x000fc400078e3cff */
[----:B------:R-:W-:Y:S02]  /*1eb0*/  LOP3.LUT R35, R35, 0x1, RZ, 0xc0, !PT ;  /* 0x0000000123237812 */ /* 0x000fe400078ec0ff */
[----:B------:R-:W-:Y:S02]  /*1ec0*/  SHF.L.W.U32.HI R16, R17, 0x8, R20 ;  /* 0x0000000811107819 */ /* 0x000fe40000010e14 */
[----:B------:R-:W-:Y:S01]  /*1ed0*/  SHF.L.W.U32.HI R17, R20, 0x8, R17 ;  /* 0x0000000814117819 */ /* 0x000fe20000010e11 */
[----:B------:R-:W-:Y:S01]  /*1ee0*/  IMAD.SHL.U32 R20, R54, 0x2, RZ ;  /* 0x0000000236147824 */ /* 0x000fe200078e00ff */
[----:B------:R-:W-:Y:S02]  /*1ef0*/  IADD3 R52, P2, PT, R16, R54, RZ ;  /* 0x0000003610347210 */ /* 0x000fe40007f5e0ff */
[----:B------:R-:W-:Y:S02]  /*1f00*/  SHF.L.W.U32.HI R18, R24, 0x10, R33 ;  /* 0x0000001018127819 */ /* 0x000fe40000010e21 */
[----:B------:R-:W-:Y:S01]  /*1f10*/  LOP3.LUT R45, R20, 0xfffffffe, RZ, 0xc0, !PT ;  /* 0xfffffffe142d7812 */ /* 0x000fe200078ec0ff */
[----:B------:R-:W-:Y:S01]  /*1f20*/  IMAD.X R53, R17, 0x1, R13, P2 ;  /* 0x0000000111357824 */ /* 0x000fe200010e060d */
[----:B------:R-:W-:-:S02]  /*1f30*/  SHF.L.W.U32.HI R33, R33, 0x10, R24 ;  /* 0x0000001021217819 */ /* 0x000fc40000010e18 */
[----:B------:R-:W-:Y:S01]  /*1f40*/  SHF.L.U64.HI R24, R48, 0x1, R23 ;  /* 0x0000000130187819 */ /* 0x000fe20000010217 */
[----:B------:R-:W-:-:S03]  /*1f50*/  IMAD.WIDE.U32 R44, R16, R45, R52 ;  /* 0x0000002d102c7225 */ /* 0x000fc600078e0034 */
[----:B------:R-:W-:Y:S01]  /*1f60*/  LOP3.LUT R24, R24, 0x1, RZ, 0xc0, !PT ;  /* 0x0000000118187812 */ /* 0x000fe200078ec0ff */
[----:B------:R-:W-:Y:S01]  /*1f70*/  IMAD R20, R16, R35, R45 ;  /* 0x0000002310147224 */ /* 0x000fe200078e022d */
[----:B------:R-:W-:Y:S01]  /*1f80*/  LOP3.LUT R28, R44, R13, R28, 0x96, !PT ;  /* 0x0000000d2c1c7212 */ /* 0x000fe200078e961c */
[----:B------:R-:W-:Y:S02]  /*1f90*/  IMAD.MOV.U32 R13, RZ, RZ, R21 ;  /* 0x000000ffff0d7224 */ /* 0x000fe400078e0015 */
[----:B------:R-:W-:Y:S01]  /*1fa0*/  IMAD.SHL.U32 R35, R34, 0x2, RZ ;  /* 0x0000000222237824 */ /* 0x000fe200078e00ff */
[----:B------:R-:W-:Y:S02]  /*1fb0*/  LOP3.LUT R31, R20, R54, R31, 0x96, !PT ;  /* 0x00000036141f7212 */ /* 0x000fe400078e961f */
[----:B------:R0:W-:Y:S02]  /*1fc0*/  STS.128 [R3], R12 ;  /* 0x0000000c03007388 */ /* 0x0001e40000000c00 */
[----:B------:R-:W-:-:S02]  /*1fd0*/  SHF.L.W.U32.HI R21, R31, 0x10, R28 ;  /* 0x000000101f157819 */ /* 0x000fc40000010e1c */
[----:B------:R-:W-:Y:S02]  /*1fe0*/  SHF.L.W.U32.HI R31, R28, 0x10, R31 ;  /* 0x000000101c1f7819 */ /* 0x000fe40000010e1f */
[C---:B------:R-:W-:Y:S02]  /*1ff0*/  SHF.L.U64.HI R28, R42.reuse, 0x1, R4 ;  /* 0x000000012a1c7819 */ /* 0x040fe40000010204 */
[----:B------:R-:W-:Y:S01]  /*2000*/  LOP3.LUT R35, R35, 0xfffffffe, RZ, 0xc0, !PT ;  /* 0xfffffffe23237812 */ /* 0x000fe200078ec0ff */
[----:B0-----:R-:W-:Y:S01]  /*2010*/  IMAD.MOV.U32 R12, RZ, RZ, R38 ;  /* 0x000000ffff0c7224 */ /* 0x001fe200078e0026 */
[----:B------:R-:W-:Y:S01]  /*2020*/  IADD3 R38, P4, PT, R33, R34, RZ ;  /* 0x0000002221267210 */ /* 0x000fe20007f9e0ff */
[----:B------:R-:W-:Y:S02]  /*2030*/  IMAD.MOV.U32 R13, RZ, RZ, R29 ;  /* 0x000000ffff0d7224 */ /* 0x000fe400078e001d */
[----:B------:R-:W-:Y:S02]  /*2040*/  IMAD.MOV.U32 R14, RZ, RZ, R44 ;  /* 0x000000ffff0e7224 */ /* 0x000fe400078e002c */
[----:B------:R-:W-:Y:S01]  /*2050*/  IMAD.MOV.U32 R15, RZ, RZ, R20 ;  /* 0x000000ffff0f7224 */ /* 0x000fe200078e0014 */
[----:B------:R-:W-:Y:S01]  /*2060*/  SHF.L.W.U32.HI R20, R27, 0x10, R32 ;  /* 0x000000101b147819 */ /* 0x000fe20000010e20 */
[----:B------:R-:W-:Y:S01]  /*2070*/  IMAD.SHL.U32 R29, R42, 0x2, RZ ;  /* 0x000000022a1d7824 */ /* 0x000fe200078e00ff */
[----:B------:R-:W-:Y:S01]  /*2080*/  SHF.L.W.U32.HI R27, R32, 0x10, R27 ;  /* 0x00000010201b7819 */ /* 0x000fe20000010e1b */
[----:B------:R-:W-:Y:S01]  /*2090*/  IMAD.SHL.U32 R32, R40, 0x2, RZ ;  /* 0x0000000228207824 */ /* 0x000fe200078e00ff */
[----:B------:R0:W-:Y:S01]  /*20a0*/  STS.128 [R3+0x10], R12 ;  /* 0x0000100c03007388 */ /* 0x0001e20000000c00 */
[----:B------:R-:W-:Y:S01]  /*20b0*/  IADD3 R40, P3, PT, R7, R40, RZ ;  /* 0x0000002807287210 */ /* 0x000fe20007f7e0ff */
[----:B------:R-:W-:Y:S01]  /*20c0*/  IMAD.X R39, R18, 0x1, R9, P4 ;  /* 0x0000000112277824 */ /* 0x000fe200020e0609 */
[----:B------:R-:W-:-:S02]  /*20d0*/  IADD3 R48, P2, PT, R27, R48, RZ ;  /* 0x000000301b307210 */ /* 0x000fc40007f5e0ff */
[----:B------:R-:W-:Y:S01]  /*20e0*/  IADD3 R42, P5, PT, R31, R42, RZ ;  /* 0x0000002a1f2a7210 */ /* 0x000fe20007fbe0ff */
[----:B------:R-:W-:Y:S01]  /*20f0*/  IMAD.X R41, R22, 0x1, R19, P3 ;  /* 0x0000000116297824 */ /* 0x000fe200018e0613 */
[----:B------:R-:W-:Y:S01]  /*2100*/  LOP3.LUT R32, R32, 0xfffffffe, RZ, 0xc0, !PT ;  /* 0xfffffffe20207812 */ /* 0x000fe200078ec0ff */
[----:B------:R-:W-:Y:S01]  /*2110*/  IMAD.X R49, R20, 0x1, R23, P2 ;  /* 0x0000000114317824 */ /* 0x000fe200010e0617 */
[----:B------:R-:W-:Y:S01]  /*2120*/  LOP3.LUT R29, R29, 0xfffffffe, RZ, 0xc0, !PT ;  /* 0xfffffffe1d1d7812 */ /* 0x000fe200078ec0ff */
[----:B------:R-:W-:Y:S02]  /*2130*/  IMAD.X R43, R21, 0x1, R4, P5 ;  /* 0x00000001152b7824 */ /* 0x000fe400028e0604 */
[----:B------:R-:W-:-:S04]  /*2140*/  IMAD.WIDE.U32 R48, R27, R26, R48 ;  /* 0x0000001a1b307225 */ /* 0x000fc800078e0030 */
[----:B0-----:R-:W-:Y:S01]  /*2150*/  IMAD.MOV.U32 R12, RZ, RZ, R7 ;  /* 0x000000ffff0c7224 */ /* 0x001fe200078e0007 */
[----:B------:R-:W-:Y:S01]  /*2160*/  LOP3.LUT R5, R48, R5, RZ, 0x3c, !PT ;  /* 0x0000000530057212 */ /* 0x000fe200078e3cff */
[----:B------:R-:W-:Y:S02]  /*2170*/  IMAD.MOV.U32 R13, RZ, RZ, R22 ;  /* 0x000000ffff0d7224 */ /* 0x000fe400078e0016 */
[----:B------:R-:W-:Y:S02]  /*2180*/  IMAD.MOV.U32 R14, RZ, RZ, R33 ;  /* 0x000000ffff0e7224 */ /* 0x000fe400078e0021 */
[----:B------:R-:W-:Y:S02]  /*2190*/  IMAD.MOV.U32 R15, RZ, RZ, R18 ;  /* 0x000000ffff0f7224 */ /* 0x000fe400078e0012 */
[----:B------:R-:W-:-:S03]  /*21a0*/  IMAD.WIDE.U32 R40, R7, R32, R40 ;  /* 0x0000002007287225 */ /* 0x000fc600078e0028 */
[----:B------:R0:W-:Y:S01]  /*21b0*/  STS.128 [R3+0x60], R12 ;  /* 0x0000600c03007388 */ /* 0x0001e20000000c00 */
[----:B------:R-:W-:Y:S01]  /*21c0*/  IMAD.WIDE.U32 R42, R31, R29, R42 ;  /* 0x0000001d1f2a7225 */ /* 0x000fe200078e002a */
[----:B------:R-:W-:-:S03]  /*21d0*/  LOP3.LUT R9, R40, R25, RZ, 0x3c, !PT ;  /* 0x0000001928097212 */ /* 0x000fc600078e3cff */
[----:B------:R-:W-:Y:S01]  /*21e0*/  IMAD.WIDE.U32 R38, R33, R35, R38 ;  /* 0x0000002321267225 */ /* 0x000fe200078e0026 */
[----:B------:R-:W-:-:S03]  /*21f0*/  LOP3.LUT R4, R42, R16, RZ, 0x3c, !PT ;  /* 0x000000102a047212 */ /* 0x000fc600078e3cff */
[----:B------:R-:W-:Y:S01]  /*2200*/  IMAD R49, R27, R24, R49 ;  /* 0x000000181b317224 */ /* 0x000fe200078e0231 */
[----:B------:R-:W-:Y:S01]  /*2210*/  LOP3.LUT R18, R38, R10, RZ, 0x3c, !PT ;  /* 0x0000000a26127212 */ /* 0x000fe200078e3cff */
[----:B------:R-:W-:Y:S02]  /*2220*/  IMAD R51, R7, R30, R41 ;  /* 0x0000001e07337224 */ /* 0x000fe400078e0229 */
[----:B------:R-:W-:Y:S01]  /*2230*/  IMAD.MOV.U32 R50, RZ, RZ, R40 ;  /* 0x000000ffff327224 */ /* 0x000fe200078e0028 */
[----:B------:R-:W-:Y:S01]  /*2240*/  LOP3.LUT R8, R49, R8, RZ, 0x3c, !PT ;  /* 0x0000000831087212 */ /* 0x000fe200078e3cff */
[----:B0-----:R-:W-:Y:S01]  /*2250*/  IMAD.MOV.U32 R12, RZ, RZ, R31 ;  /* 0x000000ffff0c7224 */ /* 0x001fe200078e001f */
[----:B------:R-:W-:Y:S01]  /*2260*/  LOP3.LUT R10, R51, R6, RZ, 0x3c, !PT ;  /* 0x00000006330a7212 */ /* 0x000fe200078e3cff */
[----:B------:R-:W-:Y:S01]  /*2270*/  IMAD.MOV.U32 R13, RZ, RZ, R21 ;  /* 0x000000ffff0d7224 */ /* 0x000fe200078e0015 */
[----:B------:R-:W-:Y:S01]  /*2280*/  SHF.L.W.U32.HI R7, R5, 0x1, R8 ;  /* 0x0000000105077819 */ /* 0x000fe20000010e08 */
[----:B------:R-:W-:Y:S01]  /*2290*/  IMAD.MOV.U32 R14, RZ, RZ, R27 ;  /* 0x000000ffff0e7224 */ /* 0x000fe200078e001b */
[----:B------:R-:W-:Y:S01]  /*22a0*/  SHF.L.W.U32.HI R6, R8, 0x1, R5 ;  /* 0x0000000108067819 */ /* 0x000fe20000010e05 */
[----:B------:R-:W-:Y:S01]  /*22b0*/  IMAD.MOV.U32 R15, RZ, RZ, R20 ;  /* 0x000000ffff0f7224 */ /* 0x000fe200078e0014 */
[----:B------:R-:W-:Y:S01]  /*22c0*/  SHF.L.W.U32.HI R8, R9, 0x1, R10 ;  /* 0x0000000109087819 */ /* 0x000fe20000010e0a */
[----:B------:R-:W-:Y:S01]  /*22d0*/  STS.128 [R3+0x50], R48 ;  /* 0x0000503003007388 */ /* 0x000fe20000000c00 */
[----:B------:R-:W-:-:S03]  /*22e0*/  SHF.L.W.U32.HI R9, R10, 0x1, R9 ;  /* 0x000000010a097819 */ /* 0x000fc60000010e09 */
[----:B------:R0:W-:Y:S02]  /*22f0*/  STS.128 [R3+0x70], R12 ;  /* 0x0000700c03007388 */ /* 0x0001e40000000c00 */
[----:B0-----:R-:W-:Y:S01]  /*2300*/  LOP3.LUT R15, R28, 0x1, RZ, 0xc0, !PT ;  /* 0x000000011c0f7812 */ /* 0x001fe200078ec0ff */
[----:B------:R-:W-:Y:S01]  /*2310*/  IMAD.MOV.U32 R12, RZ, RZ, R38 ;  /* 0x000000ffff0c7224 */ /* 0x000fe200078e0026 */
[----:B------:R-:W-:Y:S01]  /*2320*/  LOP3.LUT R13, R36, 0x1, RZ, 0xc0, !PT ;  /* 0x00000001240d7812 */ /* 0x000fe200078ec0ff */
[----:B------:R-:W-:Y:S02]  /*2330*/  IMAD.MOV.U32 R14, RZ, RZ, R42 ;  /* 0x000000ffff0e7224 */ /* 0x000fe400078e002a */
[----:B------:R-:W-:Y:S02]  /*2340*/  IMAD R15, R31, R15, R43 ;  /* 0x0000000f1f0f7224 */ /* 0x000fe400078e022b */
[----:B------:R-:W-:-:S03]  /*2350*/  IMAD R13, R33, R13, R39 ;  /* 0x0000000d210d7224 */ /* 0x000fc600078e0227 */
[----:B------:R-:W-:Y:S02]  /*2360*/  LOP3.LUT R17, R15, R17, RZ, 0x3c, !PT ;  /* 0x000000110f117212 */ /* 0x000fe400078e3cff */
[----:B------:R-:W-:Y:S01]  /*2370*/  LOP3.LUT R11, R13, R11, RZ, 0x3c, !PT ;  /* 0x0000000b0d0b7212 */ /* 0x000fe200078e3cff */
[----:B------:R-:W-:Y:S01]  /*2380*/  STS.128 [R3+0x40], R12 ;  /* 0x0000400c03007388 */ /* 0x000fe20000000c00 */
[----:B------:R-:W-:Y:S02]  /*2390*/  SHF.L.W.U32.HI R5, R4, 0x1, R17 ;  /* 0x0000000104057819 */ /* 0x000fe40000010e11 */
[----:B------:R-:W-:Y:S02]  /*23a0*/  SHF.L.W.U32.HI R4, R17, 0x1, R4 ;  /* 0x0000000111047819 */ /* 0x000fe40000010e04 */
[----:B------:R-:W-:Y:S02]  /*23b0*/  SHF.L.W.U32.HI R10, R18, 0x1, R11 ;  /* 0x00000001120a7819 */ /* 0x000fe40000010e0b */
[----:B------:R-:W-:Y:S01]  /*23c0*/  SHF.L.W.U32.HI R11, R11, 0x1, R18 ;  /* 0x000000010b0b7819 */ /* 0x000fe20000010e12 */
[----:B------:R0:W-:Y:S02]  /*23d0*/  STS.128 [R3+0x20], R4 ;  /* 0x0000200403007388 */ /* 0x0001e40000000c00 */
[----:B0-----:R-:W-:-:S02]  /*23e0*/  IMAD.MOV.U32 R4, RZ, RZ, R9 ;  /* 0x000000ffff047224 */ /* 0x001fc400078e0009 */
[----:B------:R-:W-:Y:S02]  /*23f0*/  IMAD.MOV.U32 R5, RZ, RZ, R8 ;  /* 0x000000ffff057224 */ /* 0x000fe400078e0008 */
[----:B------:R-:W-:Y:S02]  /*2400*/  IMAD.MOV.U32 R6, RZ, RZ, R11 ;  /* 0x000000ffff067224 */ /* 0x000fe400078e000b */
[----:B------:R-:W-:-:S05]  /*2410*/  IMAD.MOV.U32 R7, RZ, RZ, R10 ;  /* 0x000000ffff077224 */ /* 0x000fca00078e000a */
[----:B------:R2:W-:Y:S02]  /*2420*/  STS.128 [R3+0x30], R4 ;  /* 0x0000300403007388 */ /* 0x0005e40000000c00 */
.L_x_20:
[----:B------:R-:W-:Y:S05]  /*2430*/  BSYNC.RECONVERGENT B0 ;  /* 0x0000000000007941 */ /* 0x000fea0003800200 */
.L_x_19:
[----:B------:R-:W-:Y:S01]  /*2440*/  NOP ;  /* 0x0000000000007918 */ /* 0x000fe20000000000 */
[----:B------:R-:W-:Y:S04]  /*2450*/  BSSY.RECONVERGENT B0, `(.L_x_21) ;  /* 0x0000198000007945 */ /* 0x000fe80003800200 */
[----:B------:R-:W-:Y:S05]  /*2460*/  @P1 BRA `(.L_x_22) ;  /* 0x0000001800581947 */ /* 0x000fea0003800000 */
[----:B------:R-:W3:Y:S04]  /*2470*/  LDS.128 R8, [R2] ;  /* 0x0000000002087984 */ /* 0x000ee80000000c00 */
[----:B------:R-:W4:Y:S04]  /*2480*/  LDS.128 R16, [R2+0x100] ;  /* 0x0001000002107984 */ /* 0x000f280000000c00 */
[----:B-1----:R-:W-:Y:S04]  /*2490*/  LDS.128 R12, [R2+0x300] ;  /* 0x00030000020c7984 */ /* 0x002fe80000000c00 */
[----:B0-2---:R-:W0:Y:S04]  /*24a0*/  LDS.128 R4, [R2+0x200] ;  /* 0x0002000002047984 */ /* 0x005e280000000c00 */
[----:B------:R-:W1:Y:S04]  /*24b0*/  LDS.128 R24, [R2+0x80] ;  /* 0x0000800002187984 */ /* 0x000e680000000c00 */
[----:B------:R-:W-:Y:S01]  /*24c0*/  LDS.128 R28, [R2+0x380] ;  /* 0x00038000021c7984 */ /* 0x000fe20000000c00 */
[----:B---3--:R-:W-:Y:S01]  /*24d0*/  SHF.L.U64.HI R37, R10, 0x1, R11 ;  /* 0x000000010a257819 */ /* 0x008fe2000001020b */
[C---:B------:R-:W-:Y:S01]  /*24e0*/  IMAD.SHL.U32 R21, R8.reuse, 0x2, RZ ;  /* 0x0000000208157824 */ /* 0x040fe200078e00ff */
[----:B------:R-:W-:-:S02]  /*24f0*/  SHF.L.U64.HI R20, R8, 0x1, R9 ;  /* 0x0000000108147819 */ /* 0x000fc40000010209 */
[C---:B----4-:R-:W-:Y:S01]  /*2500*/  IADD3 R34, P1, PT, R10.reuse, R18, RZ ;  /* 0x000000120a227210 */ /* 0x050fe20007f3e0ff */
        /* <DEDUP_REMOVED lines=396> */
.L_x_22:
[----:B------:R-:W-:Y:S05]  /*3dd0*/  BSYNC.RECONVERGENT B0 ;  /* 0x0000000000007941 */ /* 0x000fea0003800200 */
.L_x_21:
[----:B------:R-:W-:Y:S01]  /*3de0*/  NOP ;  /* 0x0000000000007918 */ /* 0x000fe20000000000 */
[----:B------:R-:W-:Y:S04]  /*3df0*/  BSSY.RECONVERGENT B0, `(.L_x_23) ;  /* 0x0000030000007945 */ /* 0x000fe80003800200 */
[----:B------:R-:W-:Y:S05]  /*3e00*/  @P0 BRA `(.L_x_24) ;  /* 0x0000000000b80947 */ /* 0x000fea0003800000 */
[----:B--23--:R-:W2:Y:S01]  /*3e10*/  S2R R6, SR_CgaCtaId ;  /* 0x0000000000067919 */ /* 0x00cea20000008800 */
[----:B01----:R-:W-:Y:S01]  /*3e20*/  MOV R4, 0x400 ;  /* 0x0000040000047802 */ /* 0x003fe20000000f00 */
[----:B------:R-:W-:Y:S01]  /*3e30*/  BSSY.RECONVERGENT B1, `(.L_x_25) ;  /* 0x0000012000017945 */ /* 0x000fe20003800200 */
[----:B------:R-:W-:-:S03]  /*3e40*/  IMAD.MOV.U32 R8, RZ, RZ, R0 ;  /* 0x000000ffff087224 */ /* 0x000fc600078e0000 */
[C---:B------:R-:W-:Y:S02]  /*3e50*/  VIADD R5, R4.reuse, 0x1000 ;  /* 0x0000100004057836 */ /* 0x040fe40000000000 */
[----:B------:R-:W-:Y:S01]  /*3e60*/  VIADD R7, R4, 0xc00 ;  /* 0x00000c0004077836 */ /* 0x000fe20000000000 */
[C---:B--2---:R-:W-:Y:S02]  /*3e70*/  LEA R15, R6.reuse, R4, 0x18 ;  /* 0x00000004060f7211 */ /* 0x044fe400078ec0ff */
[C---:B------:R-:W-:Y:S02]  /*3e80*/  LEA R11, R6.reuse, R5, 0x18 ;  /* 0x00000005060b7211 */ /* 0x040fe400078ec0ff */
[----:B------:R-:W-:-:S07]  /*3e90*/  LEA R13, R6, R7, 0x18 ;  /* 0x00000007060d7211 */ /* 0x000fce00078ec0ff */
.L_x_26:
[C---:B------:R-:W-:Y:S01]  /*3ea0*/  IMAD R6, R8.reuse, 0x8, R13 ;  /* 0x0000000808067824 */ /* 0x040fe200078e020d */
[C---:B------:R-:W-:Y:S01]  /*3eb0*/  ISETP.GE.U32.AND P0, PT, R8.reuse, 0x60, PT ;  /* 0x000000600800780c */ /* 0x040fe20003f06070 */
[----:B------:R-:W-:-:S04]  /*3ec0*/  IMAD R9, R8, 0x8, R11 ;  /* 0x0000000808097824 */ /* 0x000fc800078e020b */
[----:B0-----:R-:W-:Y:S04]  /*3ed0*/  LDS.64 R6, [R6] ;  /* 0x0000000006067984 */ /* 0x001fe80000000a00 */
[----:B------:R-:W0:Y:S02]  /*3ee0*/  LDS.64 R4, [R9] ;  /* 0x0000000009047984 */ /* 0x000e240000000a00 */
[----:B0-----:R-:W-:Y:S01]  /*3ef0*/  LOP3.LUT R5, R7, R5, RZ, 0x3c, !PT ;  /* 0x0000000507057212 */ /* 0x001fe200078e3cff */
[----:B------:R-:W-:Y:S01]  /*3f00*/  IMAD R7, R8, 0x8, R15 ;  /* 0x0000000808077824 */ /* 0x000fe200078e020f */
[----:B------:R-:W-:Y:S01]  /*3f10*/  LOP3.LUT R4, R6, R4, RZ, 0x3c, !PT ;  /* 0x0000000406047212 */ /* 0x000fe200078e3cff */
[----:B------:R-:W-:-:S04]  /*3f20*/  VIADD R8, R8, 0x20 ;  /* 0x0000002008087836 */ /* 0x000fc80000000000 */
[----:B------:R0:W-:Y:S01]  /*3f30*/  STS.64 [R7], R4 ;  /* 0x0000000407007388 */ /* 0x0001e20000000a00 */
[----:B------:R-:W-:Y:S05]  /*3f40*/  @!P0 BRA `(.L_x_26) ;  /* 0xfffffffc00d48947 */ /* 0x000fea000383ffff */
[----:B------:R-:W-:Y:S05]  /*3f50*/  BSYNC.RECONVERGENT B1 ;  /* 0x0000000000017941 */ /* 0x000fea0003800200 */
.L_x_25:
[----:B------:R-:W-:-:S13]  /*3f60*/  ISETP.GT.U32.AND P0, PT, R0, 0x7f, PT ;  /* 0x0000007f0000780c */ /* 0x000fda0003f04070 */
[----:B------:R-:W-:Y:S05]  /*3f70*/  @P0 BRA `(.L_x_24) ;  /* 0x00000000005c0947 */ /* 0x000fea0003800000 */
[----:B------:R-:W1:Y:S01]  /*3f80*/  S2R R6, SR_CgaCtaId ;  /* 0x0000000000067919 */ /* 0x000e620000008800 */
[----:B0-----:R-:W-:Y:S01]  /*3f90*/  MOV R4, 0x400 ;  /* 0x0000040000047802 */ /* 0x001fe20000000f00 */
[----:B------:R-:W-:-:S04]  /*3fa0*/  IMAD.MOV.U32 R8, RZ, RZ, R0 ;  /* 0x000000ffff087224 */ /* 0x000fc800078e0000 */
[C---:B------:R-:W-:Y:S02]  /*3fb0*/  VIADD R5, R4.reuse, 0x800 ;  /* 0x0000080004057836 */ /* 0x040fe40000000000 */
[C---:B------:R-:W-:Y:S02]  /*3fc0*/  VIADD R7, R4.reuse, 0xc00 ;  /* 0x00000c0004077836 */ /* 0x040fe40000000000 */
[----:B------:R-:W-:Y:S01]  /*3fd0*/  VIADD R9, R4, 0x1000 ;  /* 0x0000100004097836 */ /* 0x000fe20000000000 */
[C---:B-1----:R-:W-:Y:S02]  /*3fe0*/  LEA R15, R6.reuse, R4, 0x18 ;  /* 0x00000004060f7211 */ /* 0x042fe400078ec0ff */
[C---:B------:R-:W-:Y:S02]  /*3ff0*/  LEA R13, R6.reuse, R5, 0x18 ;  /* 0x00000005060d7211 */ /* 0x040fe400078ec0ff */
[C---:B------:R-:W-:Y:S02]  /*4000*/  LEA R17, R6.reuse, R7, 0x18 ;  /* 0x0000000706117211 */ /* 0x040fe400078ec0ff */
[----:B------:R-:W-:-:S07]  /*4010*/  LEA R19, R6, R9, 0x18 ;  /* 0x0000000906137211 */ /* 0x000fce00078ec0ff */
.L_x_27:
[C---:B------:R-:W-:Y:S01]  /*4020*/  IMAD R6, R8.reuse, 0x8, R15 ;  /* 0x0000000808067824 */ /* 0x040fe200078e020f */
[C---:B------:R-:W-:Y:S01]  /*4030*/  ISETP.GE.U32.AND P0, PT, R8.reuse, 0x60, PT ;  /* 0x000000600800780c */ /* 0x040fe20003f06070 */
[C---:B------:R-:W-:Y:S02]  /*4040*/  IMAD R9, R8.reuse, 0x8, R13 ;  /* 0x0000000808097824 */ /* 0x040fe400078e020d */
[C---:B----4-:R-:W-:Y:S02]  /*4050*/  IMAD R11, R8.reuse, 0x8, R19 ;  /* 0x00000008080b7824 */ /* 0x050fe400078e0213 */
        /* <DEDUP_REMOVED lines=9> */
.L_x_24:
[----:B------:R-:W-:Y:S05]  /*40f0*/  BSYNC.RECONVERGENT B0 ;  /* 0x0000000000007941 */ /* 0x000fea0003800200 */
.L_x_23:
[C---:B------:R-:W-:Y:S01]  /*4100*/  ISETP.GT.U32.AND P1, PT, R0.reuse, 0x7, PT ;  /* 0x000000070000780c */ /* 0x040fe20003f24070 */
[----:B------:R-:W-:Y:S01]  /*4110*/  NOP ;  /* 0x0000000000007918 */ /* 0x000fe20000000000 */
[----:B------:R-:W-:Y:S01]  /*4120*/  BSSY.RECONVERGENT B0, `(.L_x_28) ;  /* 0x0000199000007945 */ /* 0x000fe20003800200 */
[----:B------:R-:W-:-:S10]  /*4130*/  ISETP.GT.U32.AND P0, PT, R0, 0x7f, PT ;  /* 0x0000007f0000780c */ /* 0x000fd40003f04070 */
[----:B------:R-:W-:Y:S05]  /*4140*/  @P1 BRA `(.L_x_29) ;  /* 0x0000001800581947 */ /* 0x000fea0003800000 */
[----:B----4-:R-:W4:Y:S04]  /*4150*/  LDS.128 R8, [R3] ;  /* 0x0000000003087984 */ /* 0x010f280000000c00 */
[----:B------:R-:W5:Y:S04]  /*4160*/  LDS.128 R16, [R3+0x20] ;  /* 0x0000200003107984 */ /* 0x000f680000000c00 */
[----:B-1----:R-:W-:Y:S04]  /*4170*/  LDS.128 R12, [R3+0x60] ;  /* 0x00006000030c7984 */ /* 0x002fe80000000c00 */
[----:B0-23--:R-:W0:Y:S04]  /*4180*/  LDS.128 R4, [R3+0x40] ;  /* 0x0000400003047984 */ /* 0x00de280000000c00 */
[----:B------:R-:W1:Y:S04]  /*4190*/  LDS.128 R24, [R3+0x10] ;  /* 0x0000100003187984 */ /* 0x000e680000000c00 */
[----:B------:R-:W-:Y:S01]  /*41a0*/  LDS.128 R28, [R3+0x70] ;  /* 0x00007000031c7984 */ /* 0x000fe20000000c00 */
[----:B----4-:R-:W-:Y:S01]  /*41b0*/  SHF.L.U64.HI R37, R10, 0x1, R11 ;  /* 0x000000010a257819 */ /* 0x010fe2000001020b */
[C---:B------:R-:W-:Y:S01]  /*41c0*/  IMAD.SHL.U32 R21, R8.reuse, 0x2, RZ ;  /* 0x0000000208157824 */ /* 0x040fe200078e00ff */
[----:B------:R-:W-:-:S02]  /*41d0*/  SHF.L.U64.HI R20, R8, 0x1, R9 ;  /* 0x0000000108147819 */ /* 0x000fc40000010209 */
[C---:B-----5:R-:W-:Y:S01]  /*41e0*/  IADD3 R34, P2, PT, R10.reuse, R18, RZ ;  /* 0x000000120a227210 */ /* 0x060fe20007f5e0ff */
        /* <DEDUP_REMOVED lines=396> */
.L_x_29:
[----:B------:R-:W-:Y:S05]  /*5ab0*/  BSYNC.RECONVERGENT B0 ;  /* 0x0000000000007941 */ /* 0x000fea0003800200 */
.L_x_28:
[----:B------:R-:W-:Y:S01]  /*5ac0*/  NOP ;  /* 0x0000000000007918 */ /* 0x000fe20000000000 */
[----:B------:R-:W-:Y:S04]  /*5ad0*/  BSSY.RECONVERGENT B0, `(.L_x_30) ;  /* 0x0000198000007945 */ /* 0x000fe80003800200 */
        /* <DEDUP_REMOVED lines=407> */
.L_x_31:
[----:B------:R-:W-:Y:S05]  /*7450*/  BSYNC.RECONVERGENT B0 ;  /* 0x0000000000007941 */ /* 0x000fea0003800200 */
.L_x_30:
[----:B------:R-:W-:Y:S01]  /*7460*/  NOP ;  /* 0x0000000000007918 */ /* 0x000fe20000000000 */
[----:B------:R-:W-:Y:S04]  /*7470*/  BSSY.RECONVERGENT B0, `(.L_x_15) ;  /* 0x0000015000007945 */ /* 0x000fe80003800200 */
[----:B------:R-:W-:Y:S05]  /*7480*/  @P0 BRA `(.L_x_32) ;  /* 0x00000000004c0947 */ /* 0x000fea0003800000 */
[----:B0-23--:R-:W0:Y:S01]  /*7490*/  S2R R6, SR_CgaCtaId ;  /* 0x0000000000067919 */ /* 0x00de220000008800 */
[----:B-1--4-:R-:W-:Y:S01]  /*74a0*/  MOV R4, 0x400 ;  /* 0x0000040000047802 */ /* 0x012fe20000000f00 */
[----:B------:R-:W-:-:S04]  /*74b0*/  IMAD.MOV.U32 R8, RZ, RZ, R0 ;  /* 0x000000ffff087224 */ /* 0x000fc800078e0000 */
[C---:B------:R-:W-:Y:S02]  /*74c0*/  VIADD R5, R4.reuse, 0x1000 ;  /* 0x0000100004057836 */ /* 0x040fe40000000000 */
[----:B------:R-:W-:Y:S01]  /*74d0*/  VIADD R7, R4, 0xc00 ;  /* 0x00000c0004077836 */ /* 0x000fe20000000000 */
[C---:B0-----:R-:W-:Y:S02]  /*74e0*/  LEA R15, R6.reuse, R4, 0x18 ;  /* 0x00000004060f7211 */ /* 0x041fe400078ec0ff */
[C---:B------:R-:W-:Y:S02]  /*74f0*/  LEA R11, R6.reuse, R5, 0x18 ;  /* 0x00000005060b7211 */ /* 0x040fe400078ec0ff */
[----:B------:R-:W-:-:S07]  /*7500*/  LEA R13, R6, R7, 0x18 ;  /* 0x00000007060d7211 */ /* 0x000fce00078ec0ff */
.L_x_33:
        /* <DEDUP_REMOVED lines=11> */
.L_x_32:
[----:B------:R-:W-:Y:S05]  /*75c0*/  BSYNC.RECONVERGENT B0 ;  /* 0x0000000000007941 */ /* 0x000fea0003800200 */
.L_x_15:
[----:B------:R-:W5:Y:S01]  /*75d0*/  S2UR UR7, SR_CgaCtaId ;  /* 0x00000000000779c3 */ /* 0x000f620000008800 */
[----:B------:R-:W-:Y:S01]  /*75e0*/  UMOV UR6, 0x400 ;  /* 0x0000040000067882 */ /* 0x000fe20000000000 */
[----:B------:R-:W-:Y:S01]  /*75f0*/  ULOP3.LUT UR8, UR13, 0x7f, URZ, 0xc0, !UPT ;  /* 0x0000007f0d087892 */ /* 0x000fe2000f8ec0ff */
[----:B------:R-:W-:Y:S01]  /*7600*/  NOP ;  /* 0x0000000000007918 */ /* 0x000fe20000000000 */
[----:B-----5:R-:W-:-:S03]  /*7610*/  ULEA UR6, UR7, UR6, 0x18 ;  /* 0x0000000607067291 */ /* 0x020fc6000f8ec0ff */
[----:B------:R-:W-:Y:S01]  /*7620*/  UMOV UR7, URZ ;  /* 0x000000ff00077c82 */ /* 0x000fe20008000000 */
[----:B------:R-:W-:-:S09]  /*7630*/  ULEA UR6, UR8, UR6, 0x3 ;  /* 0x0000000608067291 */ /* 0x000fd2000f8e18ff */
[----:B01234-:R-:W0:Y:S02]  /*7640*/  LDS R4, [UR6] ;  /* 0x00000006ff047984 */ /* 0x01fe240008000800 */
[----:B0-----:R-:W-:Y:S01]  /*7650*/  R2UR UR6, R4 ;  /* 0x00000000040672ca */ /* 0x001fe200000e0000 */
[----:B------:R-:W-:-:S14]  /*7660*/  BRA `(.L_x_34) ;  /* 0x0000000000187947 */ /* 0x000fdc0003800000 */
.L_x_14:
[----:B------:R-:W-:-:S06]  /*7670*/  UIMAD.WIDE.U32 UR6, UR22, 0x400, UR10 ;  /* 0x00000400160678a5 */ /* 0x000fcc000f8e000a */
[----:B0-----:R-:W-:Y:S02]  /*7680*/  IMAD.U32 R4, RZ, RZ, UR6 ;  /* 0x00000006ff047e24 */ /* 0x001fe4000f8e00ff */
[----:B------:R-:W-:-:S05]  /*7690*/  IMAD.U32 R5, RZ, RZ, UR7 ;  /* 0x00000007ff057e24 */ /* 0x000fca000f8e00ff */
[----:B------:R-:W2:Y:S01]  /*76a0*/  LDG.E R4, desc[UR20][R4.64] ;  /* 0x0000001404047981 */ /* 0x000ea2000c1e1900 */
[----:B------:R-:W-:Y:S01]  /*76b0*/  UMOV UR7, URZ ;  /* 0x000000ff00077c82 */ /* 0x000fe20008000000 */
[----:B--2---:R-:W-:-:S15]  /*76c0*/  R2UR UR6, R4 ;  /* 0x00000000040672ca */ /* 0x004fde00000e0000 */
.L_x_34:
[----:B------:R-:W-:-:S09]  /*76d0*/  UISETP.NE.AND UP1, UPT, UR4, URZ, UPT ;  /* 0x000000ff0400728c */ /* 0x000fd2000bf25270 */
[----:B------:R-:W-:Y:S05]  /*76e0*/  BRA.U UP1, `(.L_x_35) ;  /* 0x0000000101247547 */ /* 0x000fea000b800000 */
[----:B------:R-:W-:Y:S02]  /*76f0*/  UISETP.NE.AND UP1, UPT, UR5, URZ, UPT ;  /* 0x000000ff0500728c */ /* 0x000fe4000bf25270 */
[----:B------:R-:W-:-:S04]  /*7700*/  UIMAD UR8, UR5, UR23, URZ ;  /* 0x00000017050872a4 */ /* 0x000fc8000f8e02ff */
[----:B------:R-:W-:-:S04]  /*7710*/  UIADD3 UR8, UP2, UPT, UR8, -0x1, URZ ;  /* 0xffffffff08087890 */ /* 0x000fc8000ff5e0ff */
[----:B------:R-:W-:Y:S02]  /*7720*/  UIADD3.X UR14, UPT, UPT, URZ, -0x1, URZ, UP2, !UPT ;  /* 0xffffffffff0e7890 */ /* 0x000fe400097fe4ff */
[----:B------:R-:W-:Y:S02]  /*7730*/  @!UP1 UIADD3 UR17, UPT, UPT, UR13, -0x1, URZ ;  /* 0xffffffff0d119890 */ /* 0x000fe4000fffe0ff */
[----:B------:R-:W-:-:S03]  /*7740*/  @UP1 UIADD3 UR17, UP2, UPT, UR13, UR8, URZ ;  /* 0x000000080d111290 */ /* 0x000fc6000ff5e0ff */
[----:B------:R-:W-:Y:S01]  /*7750*/  @!UP1 UMOV UR8, URZ ;  /* 0x000000ff00089c82 */ /* 0x000fe20008000000 */
[----:B------:R-:W-:Y:S01]  /*7760*/  @UP1 UIADD3.X UR8, UPT, UPT, URZ, UR14, URZ, UP2, !UPT ;  /* 0x0000000eff081290 */ /* 0x000fe200097fe4ff */
[----:B------:R-:W-:Y:S11]  /*7770*/  BRA `(.L_x_36) ;  /* 0x0000000000087947 */ /* 0x000ff60003800000 */
.L_x_35:
[----:B------:R-:W-:-:S04]  /*7780*/  UIADD3 UR17, UP1, UPT, UR13, UR12, URZ ;  /* 0x0000000c0d117290 */ /* 0x000fc8000ff3e0ff */
[----:B------:R-:W-:-:S12]  /*7790*/  UIADD3.X UR8, UPT, UPT, URZ, UR24, URZ, UP1, !UPT ;  /* 0x00000018ff087290 */ /* 0x000fd80008ffe4ff */
.L_x_36:
[----:B------:R-:W-:Y:S02]  /*77a0*/  UIMAD UR18, UR7, UR6, URZ ;  /* 0x00000006071272a4 */ /* 0x000fe4000f8e02ff */
[----:B------:R-:W-:Y:S02]  /*77b0*/  UIMAD.WIDE.U32 UR14, UR6, UR6, URZ ;  /* 0x00000006060e72a5 */ /* 0x000fe4000f8e00ff */
[----:B------:R-:W-:Y:S02]  /*77c0*/  UIMAD UR14, UR6, UR7, UR18 ;  /* 0x00000007060e72a4 */ /* 0x000fe4000f8e0212 */
[----:B------:R-:W-:Y:S02]  /*77d0*/  UIMAD UR6, UR5, UR23, URZ ;  /* 0x00000017050672a4 */ /* 0x000fe4000f8e02ff */
[----:B------:R-:W-:Y:S02]  /*77e0*/  UIADD3 UR14, UPT, UPT, UR15, UR14, URZ ;  /* 0x0000000e0f0e7290 */ /* 0x000fe4000fffe0ff */
[----:B------:R-:W-:-:S02]  /*77f0*/  UIADD3 UR15, UPT, UPT, UR6, UR23, URZ ;  /* 0x00000017060f7290 */ /* 0x000fc4000fffe0ff */
[----:B------:R-:W-:Y:S02]  /*7800*/  UIMAD.WIDE.U32 UR6, UR17, UR14, URZ ;  /* 0x0000000e110672a5 */ /* 0x000fe4000f8e00ff */
[----:B------:R-:W-:Y:S02]  /*7810*/  UISETP.NE.AND UP2, UPT, UR5, 0x3, UPT ;  /* 0x000000030500788c */ /* 0x000fe4000bf45270 */
[----:B------:R-:W-:Y:S02]  /*7820*/  UIMAD UR6, UR8, UR14, URZ ;  /* 0x0000000e080672a4 */ /* 0x000fe4000f8e02ff */
[----:B------:R-:W-:Y:S02]  /*7830*/  UISETP.NE.AND UP1, UPT, UR4, URZ, UPT ;  /* 0x000000ff0400728c */ /* 0x000fe4000bf25270 */
[----:B------:R-:W-:Y:S02]  /*7840*/  USEL UR15, UR15, URZ, UP2 ;  /* 0x000000ff0f0f7287 */ /* 0x000fe40009000000 */
[----:B------:R-:W-:-:S02]  /*7850*/  UIADD3 UR6, UPT, UPT, UR7, UR6, URZ ;  /* 0x0000000607067290 */ /* 0x000fc4000fffe0ff */
[----:B------:R-:W-:Y:S02]  /*7860*/  USEL UR15, UR15, URZ, UP1 ;  /* 0x000000ff0f0f7287 */ /* 0x000fe40008800000 */
[----:B------:R-:W-:-:S04]  /*7870*/  ULOP3.LUT UR6, URZ, UR6, URZ, 0x33, !UPT ;  /* 0x00000006ff067292 */ /* 0x000fc8000f8e33ff */
[----:B------:R-:W-:-:S04]  /*7880*/  UIADD3 UR17, UP1, UP2, UR6, UR17, UR15 ;  /* 0x0000001106117290 */ /* 0x000fc8000fa3e00f */
[----:B------:R-:W-:-:S04]  /*7890*/  UIADD3.X UR8, UPT, UPT, UR8, -0x1, URZ, UP1, UP2 ;  /* 0xffffffff08087890 */ /* 0x000fc80008fe44ff */
[----:B------:R-:W-:-:S09]  /*78a0*/  UISETP.NE.U32.AND UP1, UPT, UR8, URZ, UPT ;  /* 0x000000ff0800728c */ /* 0x000fd2000bf25070 */
[----:B------:R-:W-:Y:S05]  /*78b0*/  BRA.U UP1, `(.L_x_37) ;  /* 0x0000000101587547 */ /* 0x000fea000b800000 */
[----:B------:R-:W0:Y:S01]  /*78c0*/  LDCU UR14, c[0x0][0x38c] ;  /* 0x00007180ff0e77ac */ /* 0x000e220008000800 */
[----:B------:R-:W-:Y:S01]  /*78d0*/  UMOV UR6, URZ ;  /* 0x000000ff00067c82 */ /* 0x000fe20008000000 */
[----:B0-----:R-:W0:Y:S01]  /*78e0*/  I2F.U32.RP R4, UR14 ;  /* 0x0000000e00047d06 */ /* 0x001e220008209000 */
[----:B------:R-:W-:-:S07]  /*78f0*/  UISETP.NE.U32.AND UP2, UPT, UR14, URZ, UPT ;  /* 0x000000ff0e00728c */ /* 0x000fce000bf45070 */
[----:B0-----:R-:W0:Y:S02]  /*7900*/  MUFU.RCP R4, R4 ;  /* 0x0000000400047308 */ /* 0x001e240000001000 */
[----:B0-----:R-:W-:-:S06]  /*7910*/  VIADD R5, R4, 0xffffffe ;  /* 0x0ffffffe04057836 */ /* 0x001fcc0000000000 */
[----:B------:R-:W0:Y:S02]  /*7920*/  F2I.FTZ.U32.TRUNC.NTZ R5, R5 ;  /* 0x0000000500057305 */ /* 0x000e24000021f000 */
[----:B0-----:R-:W-:Y:S01]  /*7930*/  R2UR UR7, R5 ;  /* 0x00000000050772ca */ /* 0x001fe200000e0000 */
[----:B------:R-:W-:-:S12]  /*7940*/  IMAD.MOV.U32 R5, RZ, RZ, RZ ;  /* 0x000000ffff057224 */ /* 0x000fd800078e00ff */
[----:B------:R-:W-:-:S04]  /*7950*/  UIADD3 UR8, UPT, UPT, URZ, -UR7, URZ ;  /* 0x80000007ff087290 */ /* 0x000fc8000fffe0ff */
[----:B------:R-:W-:-:S04]  /*7960*/  UIMAD UR8, UR8, UR14, URZ ;  /* 0x0000000e080872a4 */ /* 0x000fc8000f8e02ff */
[----:B------:R-:W-:-:S04]  /*7970*/  UIMAD.WIDE.U32 UR6, UR7, UR8, UR6 ;  /* 0x00000008070672a5 */ /* 0x000fc8000f8e0006 */
[----:B------:R-:W-:-:S04]  /*7980*/  UIMAD.WIDE.U32 UR6, UR7, UR17, URZ ;  /* 0x00000011070672a5 */ /* 0x000fc8000f8e00ff */
[----:B------:R-:W-:-:S04]  /*7990*/  UIADD3 UR7, UPT, UPT, -UR7, URZ, URZ ;  /* 0x000000ff07077290 */ /* 0x000fc8000fffe1ff */
[----:B------:R-:W-:-:S04]  /*79a0*/  UIMAD UR6, UR14, UR7, UR17 ;  /* 0x000000070e0672a4 */ /* 0x000fc8000f8e0211 */
[----:B------:R-:W-:-:S11]  /*79b0*/  UISETP.GE.U32.AND UP1, UPT, UR6, UR14, UPT ;  /* 0x0000000e0600728c */ /* 0x000fd6000bf26070 */
[----:B------:R-:W-:-:S04]  /*79c0*/  @UP1 UIADD3 UR6, UPT, UPT, UR6, -UR14, URZ ;  /* 0x8000000e06061290 */ /* 0x000fc8000fffe0ff */
[----:B------:R-:W-:-:S11]  /*79d0*/  UISETP.GE.U32.AND UP1, UPT, UR6, UR14, UPT ;  /* 0x0000000e0600728c */ /* 0x000fd6000bf26070 */
[----:B------:R-:W-:Y:S02]  /*79e0*/  @UP1 UIADD3 UR6, UPT, UPT, UR6, -UR14, URZ ;  /* 0x8000000e06061290 */ /* 0x000fe4000fffe0ff */
[----:B------:R-:W-:-:S06]  /*79f0*/  @!UP2 ULOP3.LUT UR6, URZ, UR14, URZ, 0x33, !UPT ;  /* 0x0000000eff06a292 */ /* 0x000fcc000f8e33ff */
[----:B------:R-:W-:Y:S01]  /*7a00*/  IMAD.U32 R4, RZ, RZ, UR6 ;  /* 0x00000006ff047e24 */ /* 0x000fe2000f8e00ff */
[----:B------:R-:W-:Y:S06]  /*7a10*/  BRA `(.L_x_38) ;  /* 0x0000000000087947 */ /* 0x000fec0003800000 */
.L_x_37:
[----:B-1----:R-:W-:-:S07]  /*7a20*/  MOV R6, 0x7a40 ;  /* 0x00007a4000067802 */ /* 0x002fce0000000f00 */
[----:B------:R-:W-:Y:S05]  /*7a30*/  CALL.REL.NOINC `($__internal_0_$__cuda_sm20_rem_u64) ;  /* 0x0000007000607944 */ /* 0x000fea0003c00000 */
.L_x_38:
[----:B------:R-:W-:Y:S01]  /*7a40*/  UISETP.NE.AND UP1, UPT, UR4, URZ, UPT ;  /* 0x000000ff0400728c */ /* 0x000fe2000bf25270 */
[----:B------:R-:W-:Y:S01]  /*7a50*/  BSSY.RECONVERGENT B0, `(.L_x_39) ;  /* 0x00006e6000007945 */ /* 0x000fe20003800200 */
[C---:B------:R-:W-:Y:S01]  /*7a60*/  SHF.L.U64.HI R14, R4.reuse, 0x7, R5 ;  /* 0x00000007040e7819 */ /* 0x040fe20000010205 */
[----:B------:R-:W-:-:S06]  /*7a70*/  IMAD.SHL.U32 R4, R4, 0x80, RZ ;  /* 0x0000008004047824 */ /* 0x000fcc00078e00ff */
[----:B------:R-:W-:Y:S05]  /*7a80*/  BRA.U UP1, `(.L_x_40) ;  /* 0x0000003501c87547 */ /* 0x000fea000b800000 */
[C---:B------:R-:W-:Y:S01]  /*7a90*/  ISETP.GT.U32.AND P2, PT, R0.reuse, 0x7f, PT ;  /* 0x0000007f0000780c */ /* 0x040fe20003f44070 */
[----:B------:R-:W-:Y:S01]  /*7aa0*/  BSSY.RECONVERGENT B1, `(.L_x_41) ;  /* 0x0000020000017945 */ /* 0x000fe20003800200 */
[C---:B------:R-:W-:Y:S02]  /*7ab0*/  ISETP.GT.U32.AND P1, PT, R0.reuse, 0x7, PT ;  /* 0x000000070000780c */ /* 0x040fe40003f24070 */
[----:B------:R-:W-:-:S09]  /*7ac0*/  ISETP.GT.U32.AND P0, PT, R0, 0x7f, PT ;  /* 0x0000007f0000780c */ /* 0x000fd20003f04070 */
[----:B------:R-:W-:Y:S05]  /*7ad0*/  @P2 BRA `(.L_x_42) ;  /* 0x0000000000702947 */ /* 0x000fea0003800000 */
[----:B-1----:R-:W0:Y:S01]  /*7ae0*/  S2R R7, SR_CgaCtaId ;  /* 0x0000000000077919 */ /* 0x002e220000008800 */
[----:B------:R-:W-:-:S05]  /*7af0*/  MOV R5, 0x400 ;  /* 0x0000040000057802 */ /* 0x000fca0000000f00 */
[C---:B------:R-:W-:Y:S02]  /*7b00*/  VIADD R6, R5.reuse, 0xc00 ;  /* 0x00000c0005067836 */ /* 0x040fe40000000000 */
[----:B------:R-:W-:Y:S02]  /*7b10*/  VIADD R8, R5, 0x1000 ;  /* 0x0000100005087836 */ /* 0x000fe40000000000 */
[----:B------:R-:W-:Y:S01]  /*7b20*/  IMAD.MOV.U32 R5, RZ, RZ, R0 ;  /* 0x000000ffff057224 */ /* 0x000fe200078e0000 */
[C---:B0-----:R-:W-:Y:S02]  /*7b30*/  LEA R16, R7.reuse, R6, 0x18 ;  /* 0x0000000607107211 */ /* 0x041fe400078ec0ff */
[----:B------:R-:W-:-:S07]  /*7b40*/  LEA R18, R7, R8, 0x18 ;  /* 0x0000000807127211 */ /* 0x000fce00078ec0ff */
.L_x_43:
[----:B------:R-:W-:Y:S01]  /*7b50*/  IMAD.U32 R11, RZ, RZ, UR22 ;  /* 0x00000016ff0b7e24 */ /* 0x000fe2000f8e00ff */
[----:B------:R-:W-:Y:S01]  /*7b60*/  IADD3 R9, P2, PT, R5, R4, RZ ;  /* 0x0000000405097210 */ /* 0x000fe20007f5e0ff */
[----:B0-----:R-:W-:Y:S02]  /*7b70*/  IMAD.MOV.U32 R6, RZ, RZ, R5 ;  /* 0x000000ffff067224 */ /* 0x001fe400078e0005 */
[----:B------:R-:W-:Y:S01]  /*7b80*/  IMAD.MOV.U32 R7, RZ, RZ, RZ ;  /* 0x000000ffff077224 */ /* 0x000fe200078e00ff */
[----:B------:R-:W-:Y:S01]  /*7b90*/  LEA R8, P3, R9, UR10, 0x3 ;  /* 0x0000000a09087c11 */ /* 0x000fe2000f8618ff */
[----:B------:R-:W-:Y:S02]  /*7ba0*/  IMAD.X R12, RZ, RZ, R14, P2 ;  /* 0x000000ffff0c7224 */ /* 0x000fe400010e060e */
[----:B------:R-:W-:-:S03]  /*7bb0*/  IMAD.WIDE.U32 R6, R11, 0x80, R6 ;  /* 0x000000800b067825 */ /* 0x000fc600078e0006 */
[----:B------:R-:W-:Y:S02]  /*7bc0*/  LEA.HI.X R9, R9, UR11, R12, 0x3, P3 ;  /* 0x0000000b09097c11 */ /* 0x000fe400098f1c0c */
[----:B------:R-:W-:-:S04]  /*7bd0*/  LEA R10, P2, R6, UR10, 0x3 ;  /* 0x0000000a060a7c11 */ /* 0x000fc8000f8418ff */
[----:B------:R-:W-:Y:S01]  /*7be0*/  LEA.HI.X R11, R6, UR11, R7, 0x3, P2 ;  /* 0x0000000b060b7c11 */ /* 0x000fe200090f1c07 */
[----:B------:R-:W2:Y:S04]  /*7bf0*/  LDG.E.64 R8, desc[UR20][R8.64] ;  /* 0x0000001408087981 */ /* 0x000ea8000c1e1b00 */
[----:B------:R-:W2:Y:S01]  /*7c00*/  LDG.E.64 R6, desc[UR20][R10.64] ;  /* 0x000000140a067981 */ /* 0x000ea2000c1e1b00 */
[C---:B------:R-:W-:Y:S01]  /*7c10*/  IMAD R13, R5.reuse, 0x8, R16 ;  /* 0x00000008050d7824 */ /* 0x040fe200078e0210 */
[C---:B------:R-:W-:Y:S01]  /*7c20*/  ISETP.GE.U32.AND P2, PT, R5.reuse, 0x60, PT ;  /* 0x000000600500780c */ /* 0x040fe20003f46070 */
[C---:B------:R-:W-:Y:S02]  /*7c30*/  IMAD R15, R5.reuse, 0x8, R18 ;  /* 0x00000008050f7824 */ /* 0x040fe400078e0212 */
[----:B------:R-:W-:Y:S01]  /*7c40*/  VIADD R5, R5, 0x20 ;  /* 0x0000002005057836 */ /* 0x000fe20000000000 */
[----:B--2---:R-:W-:-:S02]  /*7c50*/  LOP3.LUT R6, R8, R6, RZ, 0x3c, !PT ;  /* 0x0000000608067212 */ /* 0x004fc400078e3cff */
[----:B------:R-:W-:-:S05]  /*7c60*/  LOP3.LUT R7, R9, R7, RZ, 0x3c, !PT ;  /* 0x0000000709077212 */ /* 0x000fca00078e3cff */
[----:B------:R0:W-:Y:S04]  /*7c70*/  STS.64 [R13], R6 ;  /* 0x000000060d007388 */ /* 0x0001e80000000a00 */
[----:B------:R0:W-:Y:S01]  /*7c80*/  STS.64 [R15], R6 ;  /* 0x000000060f007388 */ /* 0x0001e20000000a00 */
[----:B------:R-:W-:Y:S05]  /*7c90*/  @!P2 BRA `(.L_x_43) ;  /* 0xfffffffc00aca947 */ /* 0x000fea000383ffff */
.L_x_42:
[----:B------:R-:W-:Y:S05]  /*7ca0*/  BSYNC.RECONVERGENT B1 ;  /* 0x0000000000017941 */ /* 0x000fea0003800200 */
.L_x_41:
[----:B------:R-:W-:Y:S01]  /*7cb0*/  NOP ;  /* 0x0000000000007918 */ /* 0x000fe20000000000 */
[----:B------:R-:W-:Y:S04]  /*7cc0*/  BSSY.RECONVERGENT B1, `(.L_x_44) ;  /* 0x0000198000017945 */ /* 0x000fe80003800200 */
[----:B------:R-:W-:Y:S05]  /*7cd0*/  @P1 BRA `(.L_x_45) ;  /* 0x0000001800581947 */ /* 0x000fea0003800000 */
[----:B-1----:R-:W1:Y:S04]  /*7ce0*/  LDS.128 R8, [R3] ;  /* 0x0000000003087984 */ /* 0x002e680000000c00 */
[----:B------:R-:W2:Y:S04]  /*7cf0*/  LDS.128 R16, [R3+0x20] ;  /* 0x0000200003107984 */ /* 0x000ea80000000c00 */
[----:B0-----:R-:W-:Y:S04]  /*7d00*/  LDS.128 R12, [R3+0x60] ;  /* 0x00006000030c7984 */ /* 0x001fe80000000c00 */
[----:B------:R-:W0:Y:S04]  /*7d10*/  LDS.128 R4, [R3+0x40] ;  /* 0x0000400003047984 */ /* 0x000e280000000c00 */
[----:B------:R-:W3:Y:S04]  /*7d20*/  LDS.128 R24, [R3+0x10] ;  /* 0x0000100003187984 */ /* 0x000ee80000000c00 */
[----:B------:R-:W-:Y:S01]  /*7d30*/  LDS.128 R28, [R3+0x70] ;  /* 0x00007000031c7984 */ /* 0x000fe20000000c00 */
[----:B-1----:R-:W-:Y:S01]  /*7d40*/  SHF.L.U64.HI R37, R10, 0x1, R11 ;  /* 0x000000010a257819 */ /* 0x002fe2000001020b */
[C---:B------:R-:W-:Y:S01]  /*7d50*/  IMAD.SHL.U32 R21, R8.reuse, 0x2, RZ ;  /* 0x0000000208157824 */ /* 0x040fe200078e00ff */
[----:B------:R-:W-:-:S02]  /*7d60*/  SHF.L.U64.HI R20, R8, 0x1, R9 ;  /* 0x0000000108147819 */ /* 0x000fc40000010209 */
[C---:B--2---:R-:W-:Y:S01]  /*7d70*/  IADD3 R34, P2, PT, R10.reuse, R18, RZ ;  /* 0x000000120a227210 */ /* 0x044fe20007f5e0ff */
        /* <DEDUP_REMOVED lines=18> */
[----:B---3--:R-:W-:-:S03]  /*7ea0*/  IMAD.SHL.U32 R47, R24, 0x2, RZ ;  /* 0x00000002182f7824 */ /* 0x008fc600078e00ff */
        /* <DEDUP_REMOVED lines=377> */
.L_x_45:
[----:B------:R-:W-:Y:S05]  /*9640*/  BSYNC.RECONVERGENT B1 ;  /* 0x0000000000017941 */ /* 0x000fea0003800200 */
.L_x_44:
[----:B------:R-:W-:Y:S01]  /*9650*/  NOP ;  /* 0x0000000000007918 */ /* 0x000fe20000000000 */
[----:B------:R-:W-:Y:S04]  /*9660*/  BSSY.RECONVERGENT B1, `(.L_x_46) ;  /* 0x0000198000017945 */ /* 0x000fe80003800200 */
[----:B------:R-:W-:Y:S05]  /*9670*/  @P1 BRA `(.L_x_47) ;  /* 0x0000001800581947 */ /* 0x000fea0003800000 */
[----:B-1----:R-:W1:Y:S04]  /*9680*/  LDS.128 R8, [R2] ;  /* 0x0000000002087984 */ /* 0x002e680000000c00 */
[----:B------:R-:W3:Y:S04]  /*9690*/  LDS.128 R16, [R2+0x100] ;  /* 0x0001000002107984 */ /* 0x000ee80000000c00 */
[----:B0-----:R-:W-:Y:S04]  /*96a0*/  LDS.128 R12, [R2+0x300] ;  /* 0x00030000020c7984 */ /* 0x001fe80000000c00 */
[----:B--2---:R-:W0:Y:S04]  /*96b0*/  LDS.128 R4, [R2+0x200] ;  /* 0x0002000002047984 */ /* 0x004e280000000c00 */
[----:B------:R-:W2:Y:S04]  /*96c0*/  LDS.128 R24, [R2+0x80] ;  /* 0x0000800002187984 */ /* 0x000ea80000000c00 */
[----:B------:R-:W-:Y:S01]  /*96d0*/  LDS.128 R28, [R2+0x380] ;  /* 0x00038000021c7984 */ /* 0x000fe20000000c00 */
[----:B-1----:R-:W-:Y:S01]  /*96e0*/  SHF.L.U64.HI R37, R10, 0x1, R11 ;  /* 0x000000010a257819 */ /* 0x002fe2000001020b */
        /* <DEDUP_REMOVED lines=21> */
[----:B--2---:R-:W-:-:S03]  /*9840*/  IMAD.SHL.U32 R47, R24, 0x2, RZ ;  /* 0x00000002182f7824 */ /* 0x004fc600078e00ff */
        /* <DEDUP_REMOVED lines=377> */
.L_x_47:
[----:B------:R-:W-:Y:S05]  /*afe0*/  BSYNC.RECONVERGENT B1 ;  /* 0x0000000000017941 */ /* 0x000fea0003800200 */
.L_x_46:
[----:B------:R-:W-:Y:S01]  /*aff0*/  NOP ;  /* 0x0000000000007918 */ /* 0x000fe20000000000 */
[----:B------:R-:W-:Y:S04]  /*b000*/  BSSY.RECONVERGENT B1, `(.L_x_48) ;  /* 0x0000019000017945 */ /* 0x000fe80003800200 */
[----:B------:R-:W-:Y:S05]  /*b010*/  @P0 BRA `(.L_x_49) ;  /* 0x00000000005c0947 */ /* 0x000fea0003800000 */
[----:B0123--:R-:W0:Y:S01]  /*b020*/  S2R R6, SR_CgaCtaId ;  /* 0x0000000000067919 */ /* 0x00fe220000008800 */
[----:B------:R-:W-:Y:S01]  /*b030*/  MOV R4, 0x400 ;  /* 0x0000040000047802 */ /* 0x000fe20000000f00 */
[----:B------:R-:W-:-:S04]  /*b040*/  IMAD.MOV.U32 R12, RZ, RZ, R0 ;  /* 0x000000ffff0c7224 */ /* 0x000fc800078e0000 */
[C---:B------:R-:W-:Y:S02]  /*b050*/  VIADD R5, R4.reuse, 0x1000 ;  /* 0x0000100004057836 */ /* 0x040fe40000000000 */
[----:B------:R-:W-:-:S03]  /*b060*/  VIADD R7, R4, 0xc00 ;  /* 0x00000c0004077836 */ /* 0x000fc60000000000 */
[C---:B0-----:R-:W-:Y:S02]  /*b070*/  LEA R15, R6.reuse, R5, 0x18 ;  /* 0x00000005060f7211 */ /* 0x041fe400078ec0ff */
[----:B------:R-:W-:-:S07]  /*b080*/  LEA R17, R6, R7, 0x18 ;  /* 0x0000000706117211 */ /* 0x000fce00078ec0ff */
.L_x_50:
[C---:B------:R-:W-:Y:S02]  /*b090*/  IMAD R6, R12.reuse, 0x8, R17 ;  /* 0x000000080c067824 */ /* 0x040fe400078e0211 */
[----:B------:R-:W-:Y:S02]  /*b0a0*/  IMAD R13, R12, 0x8, R15 ;  /* 0x000000080c0d7824 */ /* 0x000fe400078e020f */
[----:B----4-:R-:W-:Y:S02]  /*b0b0*/  IMAD.U32 R11, RZ, RZ, UR16 ;  /* 0x00000010ff0b7e24 */ /* 0x010fe4000f8e00ff */
[----:B------:R-:W-:Y:S01]  /*b0c0*/  LDS.64 R6, [R6] ;  /* 0x0000000006067984 */ /* 0x000fe20000000a00 */
[----:B------:R-:W-:Y:S02]  /*b0d0*/  IMAD.MOV.U32 R8, RZ, RZ, R12 ;  /* 0x000000ffff087224 */ /* 0x000fe400078e000c */
[----:B------:R-:W-:Y:S01]  /*b0e0*/  IMAD.MOV.U32 R9, RZ, RZ, RZ ;  /* 0x000000ffff097224 */ /* 0x000fe200078e00ff */
[----:B------:R-:W0:Y:S01]  /*b0f0*/  LDS.64 R4, [R13] ;  /* 0x000000000d047984 */ /* 0x000e220000000a00 */
[----:B------:R-:W-:-:S03]  /*b100*/  IMAD.WIDE.U32 R8, R11, 0x80, R8 ;  /* 0x000000800b087825 */ /* 0x000fc600078e0008 */
[----:B------:R-:W-:-:S04]  /*b110*/  LEA R10, P0, R8, UR10, 0x3 ;  /* 0x0000000a080a7c11 */ /* 0x000fc8000f8018ff */
[----:B------:R-:W-:Y:S02]  /*b120*/  LEA.HI.X R11, R8, UR11, R9, 0x3, P0 ;  /* 0x0000000b080b7c11 */ /* 0x000fe400080f1c09 */
[C---:B------:R-:W-:Y:S01]  /*b130*/  ISETP.GE.U32.AND P0, PT, R12.reuse, 0x60, PT ;  /* 0x000000600c00780c */ /* 0x040fe20003f06070 */
[----:B------:R-:W-:Y:S01]  /*b140*/  VIADD R12, R12, 0x20 ;  /* 0x000000200c0c7836 */ /* 0x000fe20000000000 */
[----:B0-----:R-:W-:Y:S02]  /*b150*/  LOP3.LUT R4, R6, R4, RZ, 0x3c, !PT ;  /* 0x0000000406047212 */ /* 0x001fe400078e3cff */
[----:B------:R-:W-:-:S05]  /*b160*/  LOP3.LUT R5, R7, R5, RZ, 0x3c, !PT ;  /* 0x0000000507057212 */ /* 0x000fca00078e3cff */
[----:B------:R4:W-:Y:S04]  /*b170*/  STG.E.64 desc[UR20][R10.64], R4 ;  /* 0x000000040a007986 */ /* 0x0009e8000c101b14 */
[----:B------:R-:W-:Y:S05]  /*b180*/  @!P0 BRA `(.L_x_50) ;  /* 0xfffffffc00c08947 */ /* 0x000fea000383ffff */
.L_x_49:
[----:B------:R-:W-:Y:S05]  /*b190*/  BSYNC.RECONVERGENT B1 ;  /* 0x0000000000017941 */ /* 0x000fea0003800200 */
.L_x_48:
[----:B------:R-:W-:Y:S05]  /*b1a0*/  BRA `(.L_x_51) ;  /* 0x0000003400c07947 */ /* 0x000fea0003800000 */
.L_x_40:
        /* <DEDUP_REMOVED lines=12> */
.L_x_54:
        /* <DEDUP_REMOVED lines=21> */
.L_x_53:
[----:B------:R-:W-:Y:S05]  /*b3c0*/  BSYNC.RECONVERGENT B1 ;  /* 0x0000000000017941 */ /* 0x000fea0003800200 */
.L_x_52:
        /* <DEDUP_REMOVED lines=409> */
.L_x_56:
[----:B------:R-:W-:Y:S05]  /*cd60*/  BSYNC.RECONVERGENT B1 ;  /* 0x0000000000017941 */ /* 0x000fea0003800200 */
.L_x_55:
        /* <DEDUP_REMOVED lines=409> */
.L_x_58:
[----:B------:R-:W-:Y:S05]  /*e700*/  BSYNC.RECONVERGENT B1 ;  /* 0x0000000000017941 */ /* 0x000fea0003800200 */
.L_x_57:
[----:B------:R-:W-:Y:S01]  /*e710*/  NOP ;  /* 0x0000000000007918 */ /* 0x000fe20000000000 */
        /* <DEDUP_REMOVED lines=8> */
.L_x_59:
[----:B------:R-:W-:Y:S02]  /*e7a0*/  IMAD.U32 R7, RZ, RZ, UR16 ;  /* 0x00000010ff077e24 */ /* 0x000fe4000f8e00ff */
[----:B----4-:R-:W-:Y:S02]  /*e7b0*/  IMAD.MOV.U32 R4, RZ, RZ, R12 ;  /* 0x000000ffff047224 */ /* 0x010fe400078e000c */
[----:B------:R-:W-:Y:S02]  /*e7c0*/  IMAD.MOV.U32 R5, RZ, RZ, RZ ;  /* 0x000000ffff057224 */ /* 0x000fe400078e00ff */
[----:B------:R-:W-:-:S03]  /*e7d0*/  IMAD.WIDE.U32 R4, R7, 0x80, R4 ;  /* 0x0000008007047825 */ /* 0x000fc600078e0004 */
[----:B------:R-:W-:-:S04]  /*e7e0*/  LEA R8, P0, R4, UR10, 0x3 ;  /* 0x0000000a04087c11 */ /* 0x000fc8000f8018ff */
[----:B------:R-:W-:-:S05]  /*e7f0*/  LEA.HI.X R9, R4, UR11, R5, 0x3, P0 ;  /* 0x0000000b04097c11 */ /* 0x000fca00080f1c05 */
[----:B------:R-:W2:Y:S01]  /*e800*/  LDG.E.64 R10, desc[UR20][R8.64] ;  /* 0x00000014080a7981 */ /* 0x000ea2000c1e1b00 */
[C---:B------:R-:W-:Y:S01]  /*e810*/  IMAD R6, R12.reuse, 0x8, R17 ;  /* 0x000000080c067824 */ /* 0x040fe200078e0211 */
[C---:B------:R-:W-:Y:S01]  /*e820*/  ISETP.GE.U32.AND P0, PT, R12.reuse, 0x60, PT ;  /* 0x000000600c00780c */ /* 0x040fe20003f06070 */
[C---:B------:R-:W-:Y:S02]  /*e830*/  IMAD R13, R12.reuse, 0x8, R15 ;  /* 0x000000080c0d7824 */ /* 0x040fe400078e020f */
[----:B------:R-:W-:Y:S02]  /*e840*/  VIADD R12, R12, 0x20 ;  /* 0x000000200c0c7836 */ /* 0x000fe40000000000 */
[----:B------:R-:W-:Y:S04]  /*e850*/  LDS.64 R6, [R6] ;  /* 0x0000000006067984 */ /* 0x000fe80000000a00 */
[----:B------:R-:W2:Y:S02]  /*e860*/  LDS.64 R4, [R13] ;  /* 0x000000000d047984 */ /* 0x000ea40000000a00 */
[----:B--2---:R-:W-:-:S02]  /*e870*/  LOP3.LUT R4, R10, R6, R4, 0x96, !PT ;  /* 0x000000060a047212 */ /* 0x004fc400078e9604 */
[----:B------:R-:W-:-:S05]  /*e880*/  LOP3.LUT R5, R11, R7, R5, 0x96, !PT ;  /* 0x000000070b057212 */ /* 0x000fca00078e9605 */
[----:B------:R4:W-:Y:S01]  /*e890*/  STG.E.64 desc[UR20][R8.64], R4 ;  /* 0x0000000408007986 */ /* 0x0009e2000c101b14 */
[----:B------:R-:W-:Y:S05]  /*e8a0*/  @!P0 BRA `(.L_x_59) ;  /* 0xfffffffc00bc8947 */ /* 0x000fea000383ffff */
.L_x_51:
[----:B------:R-:W-:Y:S05]  /*e8b0*/  BSYNC.RECONVERGENT B0 ;  /* 0x0000000000007941 */ /* 0x000fea0003800200 */
.L_x_39:
[----:B------:R-:W-:Y:S01]  /*e8c0*/  UIADD3 UR13, UPT, UPT, UR13, 0x1, URZ ;  /* 0x000000010d0d7890 */ /* 0x000fe2000fffe0ff */
[----:B------:R-:W-:-:S03]  /*e8d0*/  NOP ;  /* 0x0000000000007918 */ /* 0x000fc60000000000 */
[----:B------:R-:W-:Y:S02]  /*e8e0*/  UISETP.NE.AND UP1, UPT, UR13, UR23, UPT ;  /* 0x000000170d00728c */ /* 0x000fe4000bf25270 */
[----:B------:R-:W-:-:S07]  /*e8f0*/  UIADD3 UR7, UPT, UPT, UR16, 0x1, URZ ;  /* 0x0000000110077890 */ /* 0x000fce000fffe0ff */
[----:B------:R-:W-:Y:S05]  /*e900*/  BRA.U UP1, `(.L_x_60) ;  /* 0xffffff1d01b47547 */ /* 0x000fea000b83ffff */
.L_x_13:
[----:B------:R-:W-:-:S04]  /*e910*/  UIADD3 UR5, UPT, UPT, UR5, 0x1, URZ ;  /* 0x0000000105057890 */ /* 0x000fc8000fffe0ff */
[----:B------:R-:W-:-:S09]  /*e920*/  UISETP.NE.AND UP0, UPT, UR5, 0x4, UPT ;  /* 0x000000040500788c */ /* 0x000fd2000bf05270 */
[----:B------:R-:W-:Y:S05]  /*e930*/  BRA.U UP0, `(.L_x_61) ;  /* 0xffffff1900c87547 */ /* 0x000fea000b83ffff */
[----:B------:R-:W5:Y:S01]  /*e940*/  LDCU UR5, c[0x0][0x390] ;  /* 0x00007200ff0577ac */ /* 0x000f620008000800 */
[----:B------:R-:W-:-:S04]  /*e950*/  UIADD3 UR4, UPT, UPT, UR4, 0x1, URZ ;  /* 0x0000000104047890 */ /* 0x000fc8000fffe0ff */
[----:B-----5:R-:W-:-:S09]  /*e960*/  UISETP.NE.AND UP0, UPT, UR4, UR5, UPT ;  /* 0x000000050400728c */ /* 0x020fd2000bf05270 */
[----:B------:R-:W-:Y:S05]  /*e970*/  BRA.U UP0, `(.L_x_62) ;  /* 0xffffff1900b47547 */ /* 0x000fea000b83ffff */
.L_x_6:
[----:B------:R-:W-:-:S13]  /*e980*/  ISETP.GT.U32.AND P0, PT, R0, 0x7f, PT ;  /* 0x0000007f0000780c */ /* 0x000fda0003f04070 */
[----:B------:R-:W-:Y:S05]  /*e990*/  @P0 EXIT ;  /* 0x000000000000094d */ /* 0x000fea0003800000 */
[----:B------:R-:W4:Y:S01]  /*e9a0*/  LDCU UR5, c[0x0][0x38c] ;  /* 0x00007180ff0577ac */ /* 0x000f220008000800 */
[----:B0-23--:R-:W-:Y:S01]  /*e9b0*/  IMAD.WIDE.U32 R2, R0, 0x8, RZ ;  /* 0x0000000800027825 */ /* 0x00dfe200078e00ff */
[----:B------:R-:W1:Y:S01]  /*e9c0*/  LDCU.64 UR10, c[0x0][0x3a0] ;  /* 0x00007400ff0a77ac */ /* 0x000e620008000a00 */
[----:B------:R-:W0:Y:S01]  /*e9d0*/  LDCU.64 UR12, c[0x0][0x398] ;  /* 0x00007300ff0c77ac */ /* 0x000e220008000a00 */
[----:B------:R-:W-:Y:S02]  /*e9e0*/  USHF.L.U32 UR6, UR9, 0xa, URZ ;  /* 0x0000000a09067899 */ /* 0x000fe400080006ff */
[----:B------:R-:W-:Y:S02]  /*e9f0*/  USHF.R.U32.HI UR9, URZ, 0x16, UR9 ;  /* 0x00000016ff097899 */ /* 0x000fe40008011609 */
[----:B------:R-:W-:Y:S01]  /*ea00*/  UIADD3 UR7, UP0, UPT, UR6, 0x400, URZ ;  /* 0x0000040006077890 */ /* 0x000fe2000ff1e0ff */
[----:B----4-:R-:W-:-:S03]  /*ea10*/  IMAD.U32 R5, RZ, RZ, UR5 ;  /* 0x00000005ff057e24 */ /* 0x010fc6000f8e00ff */
[----:B------:R-:W-:Y:S02]  /*ea20*/  UIADD3.X UR4, UPT, UPT, URZ, UR9, URZ, UP0, !UPT ;  /* 0x00000009ff047290 */ /* 0x000fe400087fe4ff */
[----:B------:R-:W-:Y:S02]  /*ea30*/  IMAD.WIDE.U32 R4, R5, UR7, R2 ;  /* 0x0000000705047c25 */ /* 0x000fe4000f8e0002 */
[----:B------:R-:W-:Y:S02]  /*ea40*/  UIMAD UR4, UR4, UR5, URZ ;  /* 0x00000005040472a4 */ /* 0x000fe4000f8e02ff */
[----:B-1----:R-:W-:Y:S01]  /*ea50*/  IMAD.U32 R7, RZ, RZ, UR10 ;  /* 0x0000000aff077e24 */ /* 0x002fe2000f8e00ff */
[----:B0-----:R-:W-:-:S03]  /*ea60*/  IADD3 R8, P0, PT, R4, UR12, RZ ;  /* 0x0000000c04087c10 */ /* 0x001fc6000ff1e0ff */
[----:B------:R-:W-:Y:S01]  /*ea70*/  IMAD.U32 R4, RZ, RZ, UR4 ;  /* 0x00000004ff047e24 */ /* 0x000fe2000f8e00ff */
[----:B------:R-:W-:Y:S01]  /*ea80*/  IADD3 R6, P2, P3, R7, UR6, R2 ;  /* 0x0000000607067c10 */ /* 0x000fe2000fb5e002 */
[----:B------:R-:W-:Y:S01]  /*ea90*/  IMAD.U32 R7, RZ, RZ, UR11 ;  /* 0x0000000bff077e24 */ /* 0x000fe2000f8e00ff */
[----:B------:R-:W-:Y:S02]  /*eaa0*/  IADD3 R8, P1, PT, R8, -0x400, RZ ;  /* 0xfffffc0008087810 */ /* 0x000fe40007f3e0ff */
[----:B------:R-:W-:Y:S02]  /*eab0*/  IADD3.X R4, PT, PT, R5, UR13, R4, P0, !PT ;  /* 0x0000000d05047c10 */ /* 0x000fe400087fe404 */
[----:B------:R-:W-:Y:S02]  /*eac0*/  IADD3.X R7, PT, PT, R7, UR9, R3, P2, P3 ;  /* 0x0000000907077c10 */ /* 0x000fe400097e6403 */
[----:B------:R-:W-:-:S07]  /*ead0*/  IADD3.X R9, PT, PT, R4, -0x1, RZ, P1, !PT ;  /* 0xffffffff04097810 */ /* 0x000fce0000ffe4ff */
.L_x_63:
[----:B0-----:R-:W-:Y:S02]  /*eae0*/  IMAD.MOV.U32 R2, RZ, RZ, R8 ;  /* 0x000000ffff027224 */ /* 0x001fe400078e0008 */
[----:B------:R-:W-:-:S06]  /*eaf0*/  IMAD.MOV.U32 R3, RZ, RZ, R9 ;  /* 0x000000ffff037224 */ /* 0x000fcc00078e0009 */
[----:B------:R-:W2:Y:S01]  /*eb00*/  LDG.E.64 R2, desc[UR20][R2.64] ;  /* 0x0000001402027981 */ /* 0x000ea2000c1e1b00 */
[----:B------:R-:W-:Y:S01]  /*eb10*/  IMAD.MOV.U32 R4, RZ, RZ, R6 ;  /* 0x000000ffff047224 */ /* 0x000fe200078e0006 */
[----:B------:R-:W-:Y:S01]  /*eb20*/  ISETP.GE.U32.AND P0, PT, R0, 0x60, PT ;  /* 0x000000600000780c */ /* 0x000fe20003f06070 */
[----:B------:R-:W-:Y:S01]  /*eb30*/  IMAD.MOV.U32 R5, RZ, RZ, R7 ;  /* 0x000000ffff057224 */ /* 0x000fe200078e0007 */
[----:B------:R-:W-:Y:S01]  /*eb40*/  IADD3 R8, P1, PT, R8, 0x100, RZ ;  /* 0x0000010008087810 */ /* 0x000fe20007f3e0ff */
[----:B------:R-:W-:Y:S01]  /*eb50*/  VIADD R0, R0, 0x20 ;  /* 0x0000002000007836 */ /* 0x000fe20000000000 */
[----:B------:R-:W-:-:S03]  /*eb60*/  IADD3 R6, P2, PT, R6, 0x100, RZ ;  /* 0x0000010006067810 */ /* 0x000fc60007f5e0ff */
[----:B------:R-:W-:Y:S02]  /*eb70*/  IMAD.X R9, RZ, RZ, R9, P1 ;  /* 0x000000ffff097224 */ /* 0x000fe400008e0609 */
[----:B------:R-:W-:Y:S01]  /*eb80*/  IMAD.X R7, RZ, RZ, R7, P2 ;  /* 0x000000ffff077224 */ /* 0x000fe200010e0607 */
[----:B--2---:R0:W-:Y:S03]  /*eb90*/  STG.E.64 desc[UR20][R4.64], R2 ;  /* 0x0000000204007986 */ /* 0x0041e6000c101b14 */
[----:B------:R-:W-:Y:S05]  /*eba0*/  @!P0 BRA `(.L_x_63) ;  /* 0xfffffffc00cc8947 */ /* 0x000fea000383ffff */
[----:B------:R-:W-:Y:S05]  /*ebb0*/  EXIT ;  /* 0x000000000000794d */ /* 0x000fea0003800000 */
        .weak           $__internal_0_$__cuda_sm20_rem_u64
        .type           $__internal_0_$__cuda_sm20_rem_u64,@function
        .size           $__internal_0_$__cuda_sm20_rem_u64,(.L_x_71 - $__internal_0_$__cuda_sm20_rem_u64)
$__internal_0_$__cuda_sm20_rem_u64:
[----:B------:R-:W0:Y:S01]  /*ebc0*/  LDC R4, c[0x0][0x38c] ;  /* 0x0000e300ff047b82 */ /* 0x000e220000000800 */
[----:B------:R-:W-:-:S06]  /*ebd0*/  IMAD.MOV.U32 R5, RZ, RZ, RZ ;  /* 0x000000ffff057224 */ /* 0x000fcc00078e00ff */
[----:B0-----:R-:W0:Y:S08]  /*ebe0*/  I2F.U64.RP R5, R4 ;  /* 0x0000000400057312 */ /* 0x001e300000309000 */
[----:B0-----:R-:W0:Y:S02]  /*ebf0*/  MUFU.RCP R7, R5 ;  /* 0x0000000500077308 */ /* 0x001e240000001000 */
[----:B0-----:R-:W-:-:S06]  /*ec00*/  VIADD R7, R7, 0x1ffffffe ;  /* 0x1ffffffe07077836 */ /* 0x001fcc0000000000 */
[----:B------:R-:W0:Y:S02]  /*ec10*/  F2I.U64.TRUNC R8, R7 ;  /* 0x0000000700087311 */ /* 0x000e24000020d800 */
[----:B0-----:R-:W-:-:S04]  /*ec20*/  IMAD.WIDE.U32 R10, R8, R4, RZ ;  /* 0x00000004080a7225 */ /* 0x001fc800078e00ff */
[----:B------:R-:W-:Y:S01]  /*ec30*/  IMAD R11, R9, R4, R11 ;  /* 0x00000004090b7224 */ /* 0x000fe200078e020b */
[----:B------:R-:W-:-:S05]  /*ec40*/  IADD3 R13, P0, PT, RZ, -R10, RZ ;  /* 0x8000000aff0d7210 */ /* 0x000fca0007f1e0ff */
[----:B------:R-:W-:-:S04]  /*ec50*/  IMAD.HI.U32 R10, R8, R13, RZ ;  /* 0x0000000d080a7227 */ /* 0x000fc800078e00ff */
[----:B------:R-:W-:Y:S02]  /*ec60*/  IMAD.X R15, RZ, RZ, ~R11, P0 ;  /* 0x000000ffff0f7224 */ /* 0x000fe400000e0e0b */
[----:B------:R-:W-:Y:S02]  /*ec70*/  IMAD.MOV.U32 R11, RZ, RZ, R8 ;  /* 0x000000ffff0b7224 */ /* 0x000fe400078e0008 */
[-C--:B------:R-:W-:Y:S02]  /*ec80*/  IMAD R17, R9, R15.reuse, RZ ;  /* 0x0000000f09117224 */ /* 0x080fe400078e02ff */
[----:B------:R-:W-:-:S04]  /*ec90*/  IMAD.WIDE.U32 R10, P0, R8, R15, R10 ;  /* 0x0000000f080a7225 */ /* 0x000fc8000780000a */
[----:B------:R-:W-:-:S04]  /*eca0*/  IMAD.HI.U32 R5, R9, R15, RZ ;  /* 0x0000000f09057227 */ /* 0x000fc800078e00ff */
[----:B------:R-:W-:-:S04]  /*ecb0*/  IMAD.HI.U32 R10, P1, R9, R13, R10 ;  /* 0x0000000d090a7227 */ /* 0x000fc8000782000a */
[----:B------:R-:W-:Y:S01]  /*ecc0*/  IMAD.X R5, R5, 0x1, R9, P0 ;  /* 0x0000000105057824 */ /* 0x000fe200000e0609 */
[----:B------:R-:W-:-:S04]  /*ecd0*/  IADD3 R11, P2, PT, R17, R10, RZ ;  /* 0x0000000a110b7210 */ /* 0x000fc80007f5e0ff */
[----:B------:R-:W-:Y:S01]  /*ece0*/  IADD3.X R5, PT, PT, RZ, RZ, R5, P2, P1 ;  /* 0x000000ffff057210 */ /* 0x000fe200017e2405 */
[----:B------:R-:W-:-:S03]  /*ecf0*/  IMAD.WIDE.U32 R8, R11, R4, RZ ;  /* 0x000000040b087225 */ /* 0x000fc600078e00ff */
[----:B------:R-:W-:Y:S01]  /*ed00*/  IADD3 R7, P0, PT, RZ, -R8, RZ ;  /* 0x80000008ff077210 */ /* 0x000fe20007f1e0ff */
[----:B------:R-:W-:Y:S02]  /*ed10*/  IMAD R8, R5, R4, R9 ;  /* 0x0000000405087224 */ /* 0x000fe400078e0209 */
[----:B------:R-:W-:Y:S02]  /*ed20*/  IMAD.MOV.U32 R9, RZ, RZ, RZ ;  /* 0x000000ffff097224 */ /* 0x000fe400078e00ff */
[----:B------:R-:W-:-:S04]  /*ed30*/  IMAD.HI.U32 R10, R11, R7, RZ ;  /* 0x000000070b0a7227 */ /* 0x000fc800078e00ff */
[----:B------:R-:W-:-:S04]  /*ed40*/  IMAD.X R8, RZ, RZ, ~R8, P0 ;  /* 0x000000ffff087224 */ /* 0x000fc800000e0e08 */
[----:B------:R-:W-:-:S04]  /*ed50*/  IMAD.WIDE.U32 R10, P0, R11, R8, R10 ;  /* 0x000000080b0a7225 */ /* 0x000fc8000780000a */
[C---:B------:R-:W-:Y:S02]  /*ed60*/  IMAD R12, R5.reuse, R8, RZ ;  /* 0x00000008050c7224 */ /* 0x040fe400078e02ff */
[----:B------:R-:W-:-:S04]  /*ed70*/  IMAD.HI.U32 R7, P1, R5, R7, R10 ;  /* 0x0000000705077227 */ /* 0x000fc8000782000a */
[----:B------:R-:W-:Y:S01]  /*ed80*/  IMAD.HI.U32 R8, R5, R8, RZ ;  /* 0x0000000805087227 */ /* 0x000fe200078e00ff */
[----:B------:R-:W-:-:S03]  /*ed90*/  IADD3 R7, P2, PT, R12, R7, RZ ;  /* 0x000000070c077210 */ /* 0x000fc60007f5e0ff */
[----:B------:R-:W-:Y:S02]  /*eda0*/  IMAD.X R5, R8, 0x1, R5, P0 ;  /* 0x0000000108057824 */ /* 0x000fe400000e0605 */
[----:B------:R-:W-:-:S03]  /*edb0*/  IMAD.HI.U32 R8, R7, UR17, RZ ;  /* 0x0000001107087c27 */ /* 0x000fc6000f8e00ff */
[----:B------:R-:W-:Y:S01]  /*edc0*/  IADD3.X R5, PT, PT, RZ, RZ, R5, P2, P1 ;  /* 0x000000ffff057210 */ /* 0x000fe200017e2405 */
[----:B------:R-:W-:-:S04]  /*edd0*/  IMAD.WIDE.U32 R8, R7, UR8, R8 ;  /* 0x0000000807087c25 */ /* 0x000fc8000f8e0008 */
[C---:B------:R-:W-:Y:S02]  /*ede0*/  IMAD R10, R5.reuse, UR8, RZ ;  /* 0x00000008050a7c24 */ /* 0x040fe4000f8e02ff */
[----:B------:R-:W-:-:S04]  /*edf0*/  IMAD.HI.U32 R9, P0, R5, UR17, R8 ;  /* 0x0000001105097c27 */ /* 0x000fc8000f800008 */
[----:B------:R-:W-:Y:S01]  /*ee00*/  IMAD.HI.U32 R5, R5, UR8, RZ ;  /* 0x0000000805057c27 */ /* 0x000fe2000f8e00ff */
[----:B------:R-:W-:-:S03]  /*ee10*/  IADD3 R9, P1, PT, R10, R9, RZ ;  /* 0x000000090a097210 */ /* 0x000fc60007f3e0ff */
[----:B------:R-:W-:Y:S02]  /*ee20*/  IMAD.X R5, RZ, RZ, R5, P0 ;  /* 0x000000ffff057224 */ /* 0x000fe400000e0605 */
[----:B------:R-:W-:-:S04]  /*ee30*/  IMAD.WIDE.U32 R8, R9, R4, RZ ;  /* 0x0000000409087225 */ /* 0x000fc800078e00ff */
[----:B------:R-:W-:Y:S01]  /*ee40*/  IMAD.X R5, RZ, RZ, R5, P1 ;  /* 0x000000ffff057224 */ /* 0x000fe200008e0605 */
[----:B------:R-:W-:-:S03]  /*ee50*/  IADD3 R7, P0, PT, -R8, UR17, RZ ;  /* 0x0000001108077c10 */ /* 0x000fc6000ff1e1ff */
[-C--:B------:R-:W-:Y:S01]  /*ee60*/  IMAD R5, R5, R4.reuse, R9 ;  /* 0x0000000405057224 */ /* 0x080fe200078e0209 */
[----:B------:R-:W-:-:S04]  /*ee70*/  IADD3 R9, P1, PT, R7, -R4, RZ ;  /* 0x8000000407097210 */ /* 0x000fc80007f3e0ff */
[----:B------:R-:W-:Y:S02]  /*ee80*/  IADD3.X R5, PT, PT, ~R5, UR8, RZ, P0, !PT ;  /* 0x0000000805057c10 */ /* 0x000fe400087fe5ff */
[----:B------:R-:W-:Y:S02]  /*ee90*/  ISETP.GE.U32.AND P0, PT, R7, R4, PT ;  /* 0x000000040700720c */ /* 0x000fe40003f06070 */
[C---:B------:R-:W-:Y:S02]  /*eea0*/  IADD3.X R8, PT, PT, R5.reuse, -0x1, RZ, P1, !PT ;  /* 0xffffffff05087810 */ /* 0x040fe40000ffe4ff */
[----:B------:R-:W-:Y:S02]  /*eeb0*/  ISETP.GE.U32.AND.EX P0, PT, R5, RZ, PT, P0 ;  /* 0x000000ff0500720c */ /* 0x000fe40003f06100 */
[----:B------:R-:W-:Y:S02]  /*eec0*/  ISETP.NE.U32.AND P1, PT, R4, RZ, PT ;  /* 0x000000ff0400720c */ /* 0x000fe40003f25070 */
[----:B------:R-:W-:-:S02]  /*eed0*/  SEL R9, R9, R7, P0 ;  /* 0x0000000709097207 */ /* 0x000fc40000000000 */
[----:B------:R-:W-:Y:S02]  /*eee0*/  SEL R8, R8, R5, P0 ;  /* 0x0000000508087207 */ /* 0x000fe40000000000 */
[CC--:B------:R-:W-:Y:S02]  /*eef0*/  ISETP.GE.U32.AND P0, PT, R9.reuse, R4.reuse, PT ;  /* 0x000000040900720c */ /* 0x0c0fe40003f06070 */
[----:B------:R-:W-:Y:S02]  /*ef00*/  IADD3 R5, P2, PT, R9, -R4, RZ ;  /* 0x8000000409057210 */ /* 0x000fe40007f5e0ff */
[C---:B------:R-:W-:Y:S02]  /*ef10*/  ISETP.GE.U32.AND.EX P0, PT, R8.reuse, RZ, PT, P0 ;  /* 0x000000ff0800720c */ /* 0x040fe40003f06100 */
[----:B------:R-:W-:Y:S02]  /*ef20*/  IADD3.X R7, PT, PT, R8, -0x1, RZ, P2, !PT ;  /* 0xffffffff08077810 */ /* 0x000fe400017fe4ff */
[----:B------:R-:W-:-:S02]  /*ef30*/  SEL R4, R5, R9, P0 ;  /* 0x0000000905047207 */ /* 0x000fc40000000000 */
[----:B------:R-:W-:Y:S01]  /*ef40*/  SEL R5, R7, R8, P0 ;  /* 0x0000000807057207 */ /* 0x000fe20000000000 */
[----:B------:R-:W-:Y:S01]  /*ef50*/  IMAD.MOV.U32 R7, RZ, RZ, 0x0 ;  /* 0x00000000ff077424 */ /* 0x000fe200078e00ff */
[----:B------:R-:W-:-:S04]  /*ef60*/  ISETP.NE.AND.EX P1, PT, RZ, RZ, PT, P1 ;  /* 0x000000ffff00720c */ /* 0x000fc80003f25310 */
[----:B------:R-:W-:Y:S02]  /*ef70*/  SEL R4, R4, 0xffffffff, P1 ;  /* 0xffffffff04047807 */ /* 0x000fe40000800000 */
[----:B------:R-:W-:Y:S01]  /*ef80*/  SEL R5, R5, 0xffffffff, P1 ;  /* 0xffffffff05057807 */ /* 0x000fe20000800000 */
[----:B------:R-:W-:Y:S06]  /*ef90*/  RET.REL.NODEC R6 `(argon2id_fill_kernel) ;  /* 0xffffff1006187950 */ /* 0x000fec0003c3ffff */
.L_x_64:
[----:B------:R-:W-:-:S00]  /*efa0*/  BRA `(.L_x_64) ;  /* 0xfffffffc00fc7947 */ /* 0x000fc0000383ffff */
[----:B------:R-:W-:-:S00]  /*efb0*/  NOP ;  /* 0x0000000000007918 */ /* 0x000fc00000000000 */
        /* <DEDUP_REMOVED lines=12> */
.L_x_71:


//--------------------- .text.touch_lane_memory_kernel --------------------------
	.section	.text.touch_lane_memory_kernel,"ax",@progbits
	.align	128
        .global         touch_lane_memory_kernel
        .type           touch_lane_memory_kernel,@function
        .size           touch_lane_memory_kernel,(.L_x_73 - touch_lane_memory_kernel)
        .other          touch_lane_memory_kernel,@"STO_CUDA_ENTRY STV_DEFAULT"
touch_lane_memory_kernel:
.text.touch_lane_memory_kernel:
[----:B------:R-:W-:Y:S01]  /*0000*/  LDC R1, c[0x0][0x37c] ;  /* 0x0000df00ff017b82 */ /* 0x000fe20000000800 */
[----:B------:R-:W0:Y:S07]  /*0010*/  S2R R0, SR_TID.X ;  /* 0x0000000000007919 */ /* 0x000e2e0000002100 */
[----:B------:R-:W1:Y:S01]  /*0020*/  LDC.64 R2, c[0x0][0x390] ;  /* 0x0000e400ff027b82 */ /* 0x000e620000000a00 */
[----:B------:R-:W2:Y:S07]  /*0030*/  LDCU UR5, c[0x0][0x388] ;  /* 0x00007100ff0577ac */ /* 0x000eae0008000800 */
[----:B------:R-:W0:Y:S08]  /*0040*/  S2UR UR4, SR_CTAID.X ;  /* 0x00000000000479c3 */ /* 0x000e300000002500 */
[----:B------:R-:W0:Y:S01]  /*0050*/  LDC R11, c[0x0][0x360] ;  /* 0x0000d800ff0b7b82 */ /* 0x000e220000000800 */
[----:B-1----:R-:W-:-:S04]  /*0060*/  ISETP.NE.U32.AND P0, PT, R2, RZ, PT ;  /* 0x000000ff0200720c */ /* 0x002fc80003f05070 */
[----:B------:R-:W-:Y:S01]  /*0070*/  ISETP.NE.AND.EX P0, PT, R3, RZ, PT, P0 ;  /* 0x000000ff0300720c */ /* 0x000fe20003f05300 */
[----:B0-----:R-:W-:-:S05]  /*0080*/  IMAD R11, R11, UR4, R0 ;  /* 0x000000040b0b7c24 */ /* 0x001fca000f8e0200 */
[----:B--2---:R-:W-:-:S13]  /*0090*/  ISETP.GE.U32.OR P0, PT, R11, UR5, !P0 ;  /* 0x000000050b007c0c */ /* 0x004fda000c706470 */
[----:B------:R-:W-:Y:S05]  /*00a0*/  @P0 EXIT ;  /* 0x000000000000094d */ /* 0x000fea0003800000 */
[----:B------:R-:W-:Y:S01]  /*00b0*/  IADD3 R0, P0, PT, R2, -0x1, RZ ;  /* 0xffffffff02007810 */ /* 0x000fe20007f1e0ff */
[----:B------:R-:W-:Y:S01]  /*00c0*/  IMAD.WIDE.U32 R4, R11, R2, RZ ;  /* 0x000000020b047225 */ /* 0x000fe200078e00ff */
[----:B------:R-:W0:Y:S01]  /*00d0*/  LDCU.64 UR4, c[0x0][0x358] ;  /* 0x00006b00ff0477ac */ /* 0x000e220008000a00 */
[----:B------:R-:W-:Y:S02]  /*00e0*/  CS2R R6, SRZ ;  /* 0x0000000000067805 */ /* 0x000fe4000001ff00 */
[----:B------:R-:W-:Y:S01]  /*00f0*/  IADD3.X R9, PT, PT, R3, -0x1, RZ, P0, !PT ;  /* 0xffffffff03097810 */ /* 0x000fe200007fe4ff */
[----:B------:R-:W-:Y:S01]  /*0100*/  IMAD R11, R11, R3, R5 ;  /* 0x000000030b0b7224 */ /* 0x000fe200078e0205 */
[C---:B------:R-:W-:Y:S02]  /*0110*/  ISETP.GE.U32.AND P0, PT, R0.reuse, 0x1e00, PT ;  /* 0x00001e000000780c */ /* 0x040fe40003f06070 */
[----:B------:R-:W-:Y:S02]  /*0120*/  SHF.R.U64 R0, R0, 0x9, R9 ;  /* 0x0000000900007819 */ /* 0x000fe40000001209 */
[----:B------:R-:W-:-:S02]  /*0130*/  ISETP.GE.U32.AND.EX P0, PT, R9, RZ, PT, P0 ;  /* 0x000000ff0900720c */ /* 0x000fc40003f06100 */
[----:B------:R-:W-:-:S04]  /*0140*/  IADD3 R0, P1, PT, R0, 0x1, RZ ;  /* 0x0000000100007810 */ /* 0x000fc80007f3e0ff */
[----:B------:R-:W-:-:S07]  /*0150*/  LEA.HI.X R10, R9, RZ, RZ, 0x17, P1 ;  /* 0x000000ff090a7211 */ /* 0x000fce00008fbcff */
[----:B0-----:R-:W-:Y:S05]  /*0160*/  @!P0 BRA `(.L_x_65) ;  /* 0x0000000000cc8947 */ /* 0x001fea0003800000 */
[----:B------:R-:W0:Y:S01]  /*0170*/  LDCU.64 UR6, c[0x0][0x380] ;  /* 0x00007000ff0677ac */ /* 0x000e220008000a00 */
[----:B------:R-:W-:Y:S02]  /*0180*/  LOP3.LUT R10, R10, 0xffffff, RZ, 0xc0, !PT ;  /* 0x00ffffff0a0a7812 */ /* 0x000fe400078ec0ff */
[----:B------:R-:W-:Y:S02]  /*0190*/  CS2R R6, SRZ ;  /* 0x0000000000067805 */ /* 0x000fe4000001ff00 */
[----:B------:R-:W-:Y:S02]  /*01a0*/  LOP3.LUT R12, R0, 0xfffffff0, RZ, 0xc0, !PT ;  /* 0xfffffff0000c7812 */ /* 0x000fe400078ec0ff */
[----:B0-----:R-:W-:-:S04]  /*01b0*/  LEA R13, P0, R4, UR6, 0x3 ;  /* 0x00000006040d7c11 */ /* 0x001fc8000f8018ff */
[----:B------:R-:W-:Y:S02]  /*01c0*/  IADD3 R13, P1, PT, R13, 0x8000, RZ ;  /* 0x000080000d0d7810 */ /* 0x000fe40007f3e0ff */
[----:B------:R-:W-:-:S05]  /*01d0*/  LEA.HI.X R14, R4, UR7, R11, 0x3, P0 ;  /* 0x00000007040e7c11 */ /* 0x000fca00080f1c0b */
[----:B------:R-:W-:-:S07]  /*01e0*/  IMAD.X R14, RZ, RZ, R14, P1 ;  /* 0x000000ffff0e7224 */ /* 0x000fce00008e060e */
.L_x_66:
[----:B-1----:R-:W-:Y:S02]  /*01f0*/  IMAD.MOV.U32 R8, RZ, RZ, R13 ;  /* 0x000000ffff087224 */ /* 0x002fe400078e000d */
[----:B------:R-:W-:-:S05]  /*0200*/  IMAD.MOV.U32 R9, RZ, RZ, R14 ;  /* 0x000000ffff097224 */ /* 0x000fca00078e000e */
[----:B------:R-:W2:Y:S04]  /*0210*/  LDG.E.64.STRONG.SYS R14, desc[UR4][R8.64+-0x8000] ;  /* 0xff800004080e7981 */ /* 0x000ea8000c1f5b00 */
[----:B--2---:R0:W-:Y:S04]  /*0220*/  STG.E.64.STRONG.SYS desc[UR4][R8.64+-0x8000], R14 ;  /* 0xff80000e08007986 */ /* 0x0041e8000c115b04 */
[----:B------:R-:W2:Y:S04]  /*0230*/  LDG.E.64.STRONG.SYS R16, desc[UR4][R8.64+-0x7000] ;  /* 0xff90000408107981 */ /* 0x000ea8000c1f5b00 */
[----:B--2---:R1:W-:Y:S04]  /*0240*/  STG.E.64.STRONG.SYS desc[UR4][R8.64+-0x7000], R16 ;  /* 0xff90001008007986 */ /* 0x0043e8000c115b04 */
[----:B------:R-:W2:Y:S04]  /*0250*/  LDG.E.64.STRONG.SYS R18, desc[UR4][R8.64+-0x6000] ;  /* 0xffa0000408127981 */ /* 0x000ea8000c1f5b00 */
[----:B--2---:R2:W-:Y:S04]  /*0260*/  STG.E.64.STRONG.SYS desc[UR4][R8.64+-0x6000], R18 ;  /* 0xffa0001208007986 */ /* 0x0045e8000c115b04 */
[----:B------:R-:W3:Y:S04]  /*0270*/  LDG.E.64.STRONG.SYS R20, desc[UR4][R8.64+-0x5000] ;  /* 0xffb0000408147981 */ /* 0x000ee8000c1f5b00 */
[----:B---3--:R3:W-:Y:S04]  /*0280*/  STG.E.64.STRONG.SYS desc[UR4][R8.64+-0x5000], R20 ;  /* 0xffb0001408007986 */ /* 0x0087e8000c115b04 */
[----:B------:R-:W4:Y:S04]  /*0290*/  LDG.E.64.STRONG.SYS R22, desc[UR4][R8.64+-0x4000] ;  /* 0xffc0000408167981 */ /* 0x000f28000c1f5b00 */
[----:B----4-:R4:W-:Y:S04]  /*02a0*/  STG.E.64.STRONG.SYS desc[UR4][R8.64+-0x4000], R22 ;  /* 0xffc0001608007986 */ /* 0x0109e8000c115b04 */
[----:B------:R-:W5:Y:S04]  /*02b0*/  LDG.E.64.STRONG.SYS R24, desc[UR4][R8.64+-0x3000] ;  /* 0xffd0000408187981 */ /* 0x000f68000c1f5b00 */
[----:B-----5:R5:W-:Y:S04]  /*02c0*/  STG.E.64.STRONG.SYS desc[UR4][R8.64+-0x3000], R24 ;  /* 0xffd0001808007986 */ /* 0x020be8000c115b04 */
[----:B0-----:R-:W2:Y:S04]  /*02d0*/  LDG.E.64.STRONG.SYS R14, desc[UR4][R8.64+-0x2000] ;  /* 0xffe00004080e7981 */ /* 0x001ea8000c1f5b00 */
[----:B--2---:R0:W-:Y:S04]  /*02e0*/  STG.E.64.STRONG.SYS desc[UR4][R8.64+-0x2000], R14 ;  /* 0xffe0000e08007986 */ /* 0x0041e8000c115b04 */
[----:B-1----:R-:W2:Y:S04]  /*02f0*/  LDG.E.64.STRONG.SYS R16, desc[UR4][R8.64+-0x1000] ;  /* 0xfff0000408107981 */ /* 0x002ea8000c1f5b00 */
[----:B--2---:R1:W-:Y:S04]  /*0300*/  STG.E.64.STRONG.SYS desc[UR4][R8.64+-0x1000], R16 ;  /* 0xfff0001008007986 */ /* 0x0043e8000c115b04 */
[----:B------:R-:W2:Y:S04]  /*0310*/  LDG.E.64.STRONG.SYS R18, desc[UR4][R8.64] ;  /* 0x0000000408127981 */ /* 0x000ea8000c1f5b00 */
[----:B--2---:R2:W-:Y:S04]  /*0320*/  STG.E.64.STRONG.SYS desc[UR4][R8.64], R18 ;  /* 0x0000001208007986 */ /* 0x0045e8000c115b04 */
[----:B---3--:R-:W3:Y:S04]  /*0330*/  LDG.E.64.STRONG.SYS R20, desc[UR4][R8.64+0x1000] ;  /* 0x0010000408147981 */ /* 0x008ee8000c1f5b00 */
[----:B---3--:R3:W-:Y:S04]  /*0340*/  STG.E.64.STRONG.SYS desc[UR4][R8.64+0x1000], R20 ;  /* 0x0010001408007986 */ /* 0x0087e8000c115b04 */
[----:B----4-:R-:W4:Y:S04]  /*0350*/  LDG.E.64.STRONG.SYS R22, desc[UR4][R8.64+0x2000] ;  /* 0x0020000408167981 */ /* 0x010f28000c1f5b00 */
[----:B----4-:R-:W-:Y:S04]  /*0360*/  STG.E.64.STRONG.SYS desc[UR4][R8.64+0x2000], R22 ;  /* 0x0020001608007986 */ /* 0x010fe8000c115b04 */
[----:B-----5:R-:W4:Y:S04]  /*0370*/  LDG.E.64.STRONG.SYS R24, desc[UR4][R8.64+0x3000] ;  /* 0x0030000408187981 */ /* 0x020f28000c1f5b00 */
[----:B----4-:R-:W-:Y:S04]  /*0380*/  STG.E.64.STRONG.SYS desc[UR4][R8.64+0x3000], R24 ;  /* 0x0030001808007986 */ /* 0x010fe8000c115b04 */
[----:B0-----:R-:W4:Y:S04]  /*0390*/  LDG.E.64.STRONG.SYS R14, desc[UR4][R8.64+0x4000] ;  /* 0x00400004080e7981 */ /* 0x001f28000c1f5b00 */
[----:B----4-:R0:W-:Y:S04]  /*03a0*/  STG.E.64.STRONG.SYS desc[UR4][R8.64+0x4000], R14 ;  /* 0x0040000e08007986 */ /* 0x0101e8000c115b04 */
[----:B-1----:R-:W4:Y:S04]  /*03b0*/  LDG.E.64.STRONG.SYS R16, desc[UR4][R8.64+0x5000] ;  /* 0x0050000408107981 */ /* 0x002f28000c1f5b00 */
[----:B----4-:R1:W-:Y:S04]  /*03c0*/  STG.E.64.STRONG.SYS desc[UR4][R8.64+0x5000], R16 ;  /* 0x0050001008007986 */ /* 0x0103e8000c115b04 */
[----:B--2---:R-:W2:Y:S01]  /*03d0*/  LDG.E.64.STRONG.SYS R18, desc[UR4][R8.64+0x6000] ;  /* 0x0060000408127981 */ /* 0x004ea2000c1f5b00 */
[----:B------:R-:W-:-:S04]  /*03e0*/  IADD3 R12, P0, PT, R12, -0x10, RZ ;  /* 0xfffffff00c0c7810 */ /* 0x000fc80007f1e0ff */
[----:B------:R-:W-:Y:S02]  /*03f0*/  IADD3.X R10, PT, PT, R10, -0x1, RZ, P0, !PT ;  /* 0xffffffff0a0a7810 */ /* 0x000fe400007fe4ff */
[----:B------:R-:W-:-:S04]  /*0400*/  ISETP.NE.U32.AND P0, PT, R12, RZ, PT ;  /* 0x000000ff0c00720c */ /* 0x000fc80003f05070 */
[----:B------:R-:W-:Y:S01]  /*0410*/  ISETP.NE.AND.EX P0, PT, R10, RZ, PT, P0 ;  /* 0x000000ff0a00720c */ /* 0x000fe20003f05300 */
[----:B--2---:R1:W-:Y:S04]  /*0420*/  STG.E.64.STRONG.SYS desc[UR4][R8.64+0x6000], R18 ;  /* 0x0060001208007986 */ /* 0x0043e8000c115b04 */
[----:B---3--:R-:W2:Y:S01]  /*0430*/  LDG.E.64.STRONG.SYS R20, desc[UR4][R8.64+0x7000] ;  /* 0x0070000408147981 */ /* 0x008ea2000c1f5b00 */
[----:B------:R-:W-:Y:S02]  /*0440*/  IADD3 R7, P1, PT, R7, 0x2000, RZ ;  /* 0x0000200007077810 */ /* 0x000fe40007f3e0ff */
[----:B------:R-:W-:-:S03]  /*0450*/  IADD3 R13, P2, PT, R8, 0x10000, RZ ;  /* 0x00010000080d7810 */ /* 0x000fc60007f5e0ff */
[----:B------:R-:W-:Y:S02]  /*0460*/  IMAD.X R6, RZ, RZ, R6, P1 ;  /* 0x000000ffff067224 */ /* 0x000fe400008e0606 */
[----:B0-----:R-:W-:Y:S01]  /*0470*/  IMAD.X R14, RZ, RZ, R9, P2 ;  /* 0x000000ffff0e7224 */ /* 0x001fe200010e0609 */
[----:B--2---:R1:W-:Y:S01]  /*0480*/  STG.E.64.STRONG.SYS desc[UR4][R8.64+0x7000], R20 ;  /* 0x0070001408007986 */ /* 0x0043e2000c115b04 */
[----:B------:R-:W-:Y:S06]  /*0490*/  @P0 BRA `(.L_x_66) ;  /* 0xfffffffc00540947 */ /* 0x000fec000383ffff */
.L_x_65:
[----:B------:R-:W0:Y:S01]  /*04a0*/  LDCU.64 UR6, c[0x0][0x380] ;  /* 0x00007000ff0677ac */ /* 0x000e220008000a00 */
[----:B------:R-:W-:Y:S01]  /*04b0*/  LOP3.LUT R5, R0, 0xf, RZ, 0xc0, !PT ;  /* 0x0000000f00057812 */ /* 0x000fe200078ec0ff */
[C---:B-1----:R-:W-:Y:S01]  /*04c0*/  IMAD.SHL.U32 R8, R4.reuse, 0x8, RZ ;  /* 0x0000000804087824 */ /* 0x042fe200078e00ff */
[----:B------:R-:W-:Y:S02]  /*04d0*/  SHF.L.U64.HI R11, R4, 0x3, R11 ;  /* 0x00000003040b7819 */ /* 0x000fe4000001020b */
[----:B------:R-:W-:-:S04]  /*04e0*/  ISETP.NE.U32.AND P0, PT, R5, RZ, PT ;  /* 0x000000ff0500720c */ /* 0x000fc80003f05070 */
[----:B------:R-:W-:Y:S02]  /*04f0*/  ISETP.NE.AND.EX P0, PT, RZ, RZ, PT, P0 ;  /* 0x000000ffff00720c */ /* 0x000fe40003f05300 */
[----:B0-----:R-:W-:-:S04]  /*0500*/  IADD3 R10, P1, PT, R8, UR6, RZ ;  /* 0x00000006080a7c10 */ /* 0x001fc8000ff3e0ff */
[----:B------:R-:W-:-:S07]  /*0510*/  IADD3.X R9, PT, PT, R11, UR7, RZ, P1, !PT ;  /* 0x000000070b097c10 */ /* 0x000fce0008ffe4ff */
[----:B------:R-:W-:Y:S05]  /*0520*/  @!P0 BRA `(.L_x_67) ;  /* 0x0000000000f48947 */ /* 0x000fea0003800000 */
[----:B------:R-:W-:Y:S02]  /*0530*/  ISETP.GE.U32.AND P1, PT, R5, 0x8, PT ;  /* 0x000000080500780c */ /* 0x000fe40003f26070 */
[----:B------:R-:W-:Y:S02]  /*0540*/  LOP3.LUT R24, R0, 0x7, RZ, 0xc0, !PT ;  /* 0x0000000700187812 */ /* 0x000fe400078ec0ff */
[----:B------:R-:W-:Y:S02]  /*0550*/  ISETP.GE.U32.AND.EX P1, PT, RZ, RZ, PT, P1 ;  /* 0x000000ffff00720c */ /* 0x000fe40003f26110 */
[----:B------:R-:W-:-:S04]  /*0560*/  ISETP.NE.U32.AND P0, PT, R24, RZ, PT ;  /* 0x000000ff1800720c */ /* 0x000fc80003f05070 */
[----:B------:R-:W-:-:S07]  /*0570*/  ISETP.NE.AND.EX P0, PT, RZ, RZ, PT, P0 ;  /* 0x000000ffff00720c */ /* 0x000fce0003f05300 */
[----:B------:R-:W-:Y:S06]  /*0580*/  @!P1 BRA `(.L_x_68) ;  /* 0x0000000000509947 */ /* 0x000fec0003800000 */
[----:B------:R-:W-:-:S04]  /*0590*/  LEA R4, P1, R7, R10, 0x3 ;  /* 0x0000000a07047211 */ /* 0x000fc800078218ff */
[----:B------:R-:W-:-:S05]  /*05a0*/  LEA.HI.X R5, R7, R9, R6, 0x3, P1 ;  /* 0x0000000907057211 */ /* 0x000fca00008f1c06 */
        /* <DEDUP_REMOVED lines=8> */
[----:B------:R-:W3:Y:S04]  /*0630*/  LDG.E.64.STRONG.SYS R20, desc[UR4][R4.64+0x4000] ;  /* 0x0040000404147981 */ /* 0x000ee8000c1f5b00 */
[----:B---3--:R2:W-:Y:S04]  /*0640*/  STG.E.64.STRONG.SYS desc[UR4][R4.64+0x4000], R20 ;  /* 0x0040001404007986 */ /* 0x0085e8000c115b04 */
[----:B------:R-:W3:Y:S04]  /*0650*/  LDG.E.64.STRONG.SYS R22, desc[UR4][R4.64+0x5000] ;  /* 0x0050000404167981 */ /* 0x000ee8000c1f5b00 */
[----:B---3--:R2:W-:Y:S04]  /*0660*/  STG.E.64.STRONG.SYS desc[UR4][R4.64+0x5000], R22 ;  /* 0x0050001604007986 */ /* 0x0085e8000c115b04 */
[----:B0-----:R-:W3:Y:S04]  /*0670*/  LDG.E.64.STRONG.SYS R12, desc[UR4][R4.64+0x6000] ;  /* 0x00600004040c7981 */ /* 0x001ee8000c1f5b00 */
[----:B---3--:R2:W-:Y:S04]  /*0680*/  STG.E.64.STRONG.SYS desc[UR4][R4.64+0x6000], R12 ;  /* 0x0060000c04007986 */ /* 0x0085e8000c115b04 */
[----:B-1----:R-:W3:Y:S01]  /*0690*/  LDG.E.64.STRONG.SYS R14, desc[UR4][R4.64+0x7000] ;  /* 0x00700004040e7981 */ /* 0x002ee2000c1f5b00 */
[----:B------:R-:W-:-:S05]  /*06a0*/  IADD3 R7, P1, PT, R7, 0x1000, RZ ;  /* 0x0000100007077810 */ /* 0x000fca0007f3e0ff */
[----:B------:R-:W-:Y:S01]  /*06b0*/  IMAD.X R6, RZ, RZ, R6, P1 ;  /* 0x000000ffff067224 */ /* 0x000fe200008e0606 */
[----:B---3--:R2:W-:Y:S07]  /*06c0*/  STG.E.64.STRONG.SYS desc[UR4][R4.64+0x7000], R14 ;  /* 0x0070000e04007986 */ /* 0x0085ee000c115b04 */
.L_x_68:
[----:B------:R-:W-:Y:S05]  /*06d0*/  @!P0 BRA `(.L_x_67) ;  /* 0x0000000000888947 */ /* 0x000fea0003800000 */
[----:B------:R-:W-:-:S04]  /*06e0*/  ISETP.GE.U32.AND P0, PT, R24, 0x4, PT ;  /* 0x000000041800780c */ /* 0x000fc80003f06070 */
[----:B------:R-:W-:-:S13]  /*06f0*/  ISETP.GE.U32.AND.EX P0, PT, RZ, RZ, PT, P0 ;  /* 0x000000ffff00720c */ /* 0x000fda0003f06100 */
[----:B--2---:R-:W-:-:S04]  /*0700*/  @P0 LEA R18, P1, R7, R10, 0x3 ;  /* 0x0000000a07120211 */ /* 0x004fc800078218ff */
[----:B------:R-:W-:-:S05]  /*0710*/  @P0 LEA.HI.X R19, R7, R9, R6, 0x3, P1 ;  /* 0x0000000907130211 */ /* 0x000fca00008f1c06 */
[----:B------:R-:W2:Y:S04]  /*0720*/  @P0 LDG.E.64.STRONG.SYS R4, desc[UR4][R18.64] ;  /* 0x0000000412040981 */ /* 0x000ea8000c1f5b00 */
[----:B--2---:R0:W-:Y:S04]  /*0730*/  @P0 STG.E.64.STRONG.SYS desc[UR4][R18.64], R4 ;  /* 0x0000000412000986 */ /* 0x0041e8000c115b04 */
[----:B------:R-:W2:Y:S04]  /*0740*/  @P0 LDG.E.64.STRONG.SYS R12, desc[UR4][R18.64+0x1000] ;  /* 0x00100004120c0981 */ /* 0x000ea8000c1f5b00 */
[----:B--2---:R0:W-:Y:S04]  /*0750*/  @P0 STG.E.64.STRONG.SYS desc[UR4][R18.64+0x1000], R12 ;  /* 0x0010000c12000986 */ /* 0x0041e8000c115b04 */
[----:B------:R-:W2:Y:S01]  /*0760*/  @P0 LDG.E.64.STRONG.SYS R14, desc[UR4][R18.64+0x2000] ;  /* 0x00200004120e0981 */ /* 0x000ea2000c1f5b00 */
[----:B------:R-:W-:Y:S01]  /*0770*/  LOP3.LUT R20, R0, 0x3, RZ, 0xc0, !PT ;  /* 0x0000000300147812 */ /* 0x000fe200078ec0ff */
[----:B------:R-:W-:-:S03]  /*0780*/  IMAD.MOV.U32 R21, RZ, RZ, RZ ;  /* 0x000000ffff157224 */ /* 0x000fc600078e00ff */
[----:B------:R-:W-:-:S04]  /*0790*/  ISETP.NE.U32.AND P1, PT, R20, RZ, PT ;  /* 0x000000ff1400720c */ /* 0x000fc80003f25070 */
[----:B------:R-:W-:Y:S01]  /*07a0*/  ISETP.NE.AND.EX P1, PT, R21, RZ, PT, P1 ;  /* 0x000000ff1500720c */ /* 0x000fe20003f25310 */
[----:B--2---:R0:W-:Y:S04]  /*07b0*/  @P0 STG.E.64.STRONG.SYS desc[UR4][R18.64+0x2000], R14 ;  /* 0x0020000e12000986 */ /* 0x0041e8000c115b04 */
[----:B------:R-:W2:Y:S01]  /*07c0*/  @P0 LDG.E.64.STRONG.SYS R16, desc[UR4][R18.64+0x3000] ;  /* 0x0030000412100981 */ /* 0x000ea2000c1f5b00 */
[----:B------:R-:W-:-:S05]  /*07d0*/  @P0 IADD3 R7, P2, PT, R7, 0x800, RZ ;  /* 0x0000080007070810 */ /* 0x000fca0007f5e0ff */
[----:B------:R-:W-:Y:S01]  /*07e0*/  @P0 IMAD.X R6, RZ, RZ, R6, P2 ;  /* 0x000000ffff060224 */ /* 0x000fe200010e0606 */
[----:B--2---:R0:W-:Y:S01]  /*07f0*/  @P0 STG.E.64.STRONG.SYS desc[UR4][R18.64+0x3000], R16 ;  /* 0x0030001012000986 */ /* 0x0041e2000c115b04 */
[----:B------:R-:W-:Y:S06]  /*0800*/  @!P1 BRA `(.L_x_67) ;  /* 0x00000000003c9947 */ /* 0x000fec0003800000 */
[----:B------:R-:W-:-:S04]  /*0810*/  LEA R0, P0, R7, R8, 0x3 ;  /* 0x0000000807007211 */ /* 0x000fc800078018ff */
[----:B------:R-:W-:Y:S02]  /*0820*/  IADD3 R0, P1, PT, R0, UR6, RZ ;  /* 0x0000000600007c10 */ /* 0x000fe4000ff3e0ff */
[----:B------:R-:W-:-:S04]  /*0830*/  LEA.HI.X R11, R7, R11, R6, 0x3, P0 ;  /* 0x0000000b070b7211 */ /* 0x000fc800000f1c06 */
[----:B------:R-:W-:-:S07]  /*0840*/  IADD3.X R11, PT, PT, R11, UR7, RZ, P1, !PT ;  /* 0x000000070b0b7c10 */ /* 0x000fce0008ffe4ff */
.L_x_69:
[----:B-1----:R-:W-:Y:S02]  /*0850*/  IMAD.MOV.U32 R6, RZ, RZ, R0 ;  /* 0x000000ffff067224 */ /* 0x002fe400078e0000 */
[----:B------:R-:W-:-:S05]  /*0860*/  IMAD.MOV.U32 R7, RZ, RZ, R11 ;  /* 0x000000ffff077224 */ /* 0x000fca00078e000b */
[----:B0-----:R-:W2:Y:S01]  /*0870*/  LDG.E.64.STRONG.SYS R4, desc[UR4][R6.64] ;  /* 0x0000000406047981 */ /* 0x001ea2000c1f5b00 */
[----:B------:R-:W-:Y:S02]  /*0880*/  IADD3 R20, P0, PT, R20, -0x1, RZ ;  /* 0xffffffff14147810 */ /* 0x000fe40007f1e0ff */
[----:B------:R-:W-:Y:S02]  /*0890*/  IADD3 R0, P1, PT, R6, 0x1000, RZ ;  /* 0x0000100006007810 */ /* 0x000fe40007f3e0ff */
[----:B------:R-:W-:Y:S02]  /*08a0*/  IADD3.X R21, PT, PT, R21, -0x1, RZ, P0, !PT ;  /* 0xffffffff15157810 */ /* 0x000fe400007fe4ff */
[----:B------:R-:W-:Y:S01]  /*08b0*/  ISETP.NE.U32.AND P0, PT, R20, RZ, PT ;  /* 0x000000ff1400720c */ /* 0x000fe20003f05070 */
[----:B------:R-:W-:-:S03]  /*08c0*/  IMAD.X R11, RZ, RZ, R7, P1 ;  /* 0x000000ffff0b7224 */ /* 0x000fc600008e0607 */
[----:B------:R-:W-:Y:S01]  /*08d0*/  ISETP.NE.AND.EX P0, PT, R21, RZ, PT, P0 ;  /* 0x000000ff1500720c */ /* 0x000fe20003f05300 */
[----:B--2---:R1:W-:-:S12]  /*08e0*/  STG.E.64.STRONG.SYS desc[UR4][R6.64], R4 ;  /* 0x0000000406007986 */ /* 0x0043d8000c115b04 */
[----:B------:R-:W-:Y:S05]  /*08f0*/  @P0 BRA `(.L_x_69) ;  /* 0xfffffffc00d40947 */ /* 0x000fea000383ffff */
.L_x_67:
[----:B------:R-:W-:-:S04]  /*0900*/  LEA R10, P0, R2, R10, 0x3 ;  /* 0x0000000a020a7211 */ /* 0x000fc800078018ff */
[----:B------:R-:W-:-:S05]  /*0910*/  LEA.HI.X R11, R2, R9, R3, 0x3, P0 ;  /* 0x00000009020b7211 */ /* 0x000fca00000f1c03 */
[----:B------:R-:W3:Y:S04]  /*0920*/  LDG.E.64.STRONG.SYS R2, desc[UR4][R10.64+-0x8] ;  /* 0xfffff8040a027981 */ /* 0x000ee8000c1f5b00 */
[----:B---3--:R-:W-:Y:S01]  /*0930*/  STG.E.64.STRONG.SYS desc[UR4][R10.64+-0x8], R2 ;  /* 0xfffff8020a007986 */ /* 0x008fe2000c115b04 */
[----:B------:R-:W-:Y:S05]  /*0940*/  EXIT ;  /* 0x000000000000794d */ /* 0x000fea0003800000 */
.L_x_70:
        /* <DEDUP_REMOVED lines=11> */
.L_x_73:


//--------------------- .nv.shared.argon2id_fill_kernel --------------------------
	.section	.nv.shared.argon2id_fill_kernel,"aw",@nobits
	.sectionflags	@""
	.align	8
.nv.shared.argon2id_fill_kernel:
	.zero		6144


//--------------------- .nv.shared.reserved.0     --------------------------
	.section	.nv.shared.reserved.0,"aw",@nobits
	.weak		__nv_reservedSMEM_offset_0_alias
	.size		__nv_reservedSMEM_offset_0_alias, 0, 64
	.other		__nv_reservedSMEM_offset_0_alias,@"STO_CUDA_RESERVED_SHARED STV_DEFAULT"
__nv_reservedSMEM_offset_0_alias:
	.zero		0
	.zero		64


//--------------------- .nv.constant0.argon2id_fill_kernel --------------------------
	.section	.nv.constant0.argon2id_fill_kernel,"a",@progbits
	.sectionflags	@""
	.align	4
.nv.constant0.argon2id_fill_kernel:
	.zero		936


//--------------------- .nv.constant0.touch_lane_memory_kernel --------------------------
	.section	.nv.constant0.touch_lane_memory_kernel,"a",@progbits
	.sectionflags	@""
	.align	4
.nv.constant0.touch_lane_memory_kernel:
	.zero		920


//--------------------- SYMBOLS --------------------------

	.type		.nv.reservedSmem.offset0,@object
	.size		.nv.reservedSmem.offset0,0x4
	.type		.nv.reservedSmem.cap,@object
	.size		.nv.reservedSmem.cap,0x4
